	.target	sm_90a

	.elftype	@"ET_EXEC"


//--------------------- .note.nv.tkinfo           --------------------------
	.section	.note.nv.tkinfo,"",@"SHT_NOTE"
	.sectionflags	@"SHF_NOTE_NV_TKINFO"
	.tkinfo
        /*0018*/ 	.word	0x00000002
        /*0030*/ 	.string	""
        /*0030*/ 	.string	"ptxas"
        /*0030*/ 	.string	"Cuda compilation tools, release 13.0, V13.0.88"
        /*0030*/ 	.string	"Build cuda_13.0.r13.0/compiler.36424714_0"
        /*0030*/ 	.string	"-arch sm_90a -m 64 "



//--------------------- .note.nv.cuinfo           --------------------------
	.section	.note.nv.cuinfo,"",@"SHT_NOTE"
	.sectionflags	@"SHF_NOTE_NV_CUINFO"
        /*0018*/ 	.short	0x0002
        /*001a*/ 	.short	0x005a
        /*001c*/ 	.short	0x0082
	.zero		2


//--------------------- .nv.info                  --------------------------
	.section	.nv.info,"",@"SHT_CUDA_INFO"
	.align	4


	//----- nvinfo : EIATTR_REGCOUNT
	.align		4
        /*0000*/ 	.byte	0x04, 0x2f
        /*0002*/ 	.short	(.L_12 - .L_11)
	.align		4
.L_11:
        /*0004*/ 	.word	index@(_ZN7cutlass13device_kernelIN5flash19enable_sm80_to_sm89INS1_16FlashAttnFwdSm80INS1_25CollectiveMainloopFwdSm80ILi8ELi2ELb0EN4cute5tupleIJNS5_1CILi128EEENS7_ILi64EEENS7_ILi192EEEEEELi192ENS_10bfloat16_tEfNS_4arch4Sm80ELb1ELb0ELb1ELb1ELb0ELb1ELb1ELb0EEENS1_21CollectiveEpilogueFwdINS6_IJS8_SA_S9_EEENS6_IJNS7_ILi1EEESI_SI_EEESC_SE_Li256ELb1ELb1ELb0ELb0EEENS1_19SingleTileSchedulerILb1ELb0ELb1ELi128EEEEEEEEEvNT_6ParamsE)
        /*0008*/ 	.word	0x00000004


	//----- nvinfo : EIATTR_FRAME_SIZE
	.align		4
.L_12:
        /*000c*/ 	.byte	0x04, 0x11
        /*000e*/ 	.short	(.L_14 - .L_13)
	.align		4
.L_13:
        /*0010*/ 	.word	index@(_ZN7cutlass13device_kernelIN5flash19enable_sm80_to_sm89INS1_16FlashAttnFwdSm80INS1_25CollectiveMainloopFwdSm80ILi8ELi2ELb0EN4cute5tupleIJNS5_1CILi128EEENS7_ILi64EEENS7_ILi192EEEEEELi192ENS_10bfloat16_tEfNS_4arch4Sm80ELb1ELb0ELb1ELb1ELb0ELb1ELb1ELb0EEENS1_21CollectiveEpilogueFwdINS6_IJS8_SA_S9_EEENS6_IJNS7_ILi1EEESI_SI_EEESC_SE_Li256ELb1ELb1ELb0ELb0EEENS1_19SingleTileSchedulerILb1ELb0ELb1ELi128EEEEEEEEEvNT_6ParamsE)
        /*0014*/ 	.word	0x00000000


	//----- nvinfo : EIATTR_REGCOUNT
	.align		4
.L_14:
        /*0018*/ 	.byte	0x04, 0x2f
        /*001a*/ 	.short	(.L_16 - .L_15)
	.align		4
.L_15:
        /*001c*/ 	.word	index@(_ZN7cutlass13device_kernelIN5flash19enable_sm80_to_sm89INS1_16FlashAttnFwdSm80INS1_25CollectiveMainloopFwdSm80ILi8ELi2ELb1EN4cute5tupleIJNS5_1CILi128EEENS7_ILi96EEENS7_ILi192EEEEEELi192ENS_10bfloat16_tEfNS_4arch4Sm80ELb1ELb0ELb1ELb1ELb0ELb0ELb1ELb0EEENS1_21CollectiveEpilogueFwdINS6_IJS8_SA_S9_EEENS6_IJNS7_ILi1EEESI_SI_EEESC_SE_Li256ELb1ELb1ELb0ELb0EEENS1_19SingleTileSchedulerILb1ELb0ELb1ELi128EEEEEEEEEvNT_6ParamsE)
        /*0020*/ 	.word	0x00000004


	//----- nvinfo : EIATTR_FRAME_SIZE
	.align		4
.L_16:
        /*0024*/ 	.byte	0x04, 0x11
        /*0026*/ 	.short	(.L_18 - .L_17)
	.align		4
.L_17:
        /*0028*/ 	.word	index@(_ZN7cutlass13device_kernelIN5flash19enable_sm80_to_sm89INS1_16FlashAttnFwdSm80INS1_25CollectiveMainloopFwdSm80ILi8ELi2ELb1EN4cute5tupleIJNS5_1CILi128EEENS7_ILi96EEENS7_ILi192EEEEEELi192ENS_10bfloat16_tEfNS_4arch4Sm80ELb1ELb0ELb1ELb1ELb0ELb0ELb1ELb0EEENS1_21CollectiveEpilogueFwdINS6_IJS8_SA_S9_EEENS6_IJNS7_ILi1EEESI_SI_EEESC_SE_Li256ELb1ELb1ELb0ELb0EEENS1_19SingleTileSchedulerILb1ELb0ELb1ELi128EEEEEEEEEvNT_6ParamsE)
        /*002c*/ 	.word	0x00000000


	//----- nvinfo : EIATTR_REGCOUNT
	.align		4
.L_18:
        /*0030*/ 	.byte	0x04, 0x2f
        /*0032*/ 	.short	(.L_20 - .L_19)
	.align		4
.L_19:
        /*0034*/ 	.word	index@(_ZN7cutlass13device_kernelIN5flash19enable_sm80_to_sm89INS1_16FlashAttnFwdSm80INS1_25CollectiveMainloopFwdSm80ILi8ELi2ELb1EN4cute5tupleIJNS5_1CILi128EEENS7_ILi96EEENS7_ILi192EEEEEELi192ENS_10bfloat16_tEfNS_4arch4Sm80ELb1ELb0ELb1ELb0ELb0ELb0ELb1ELb0EEENS1_21CollectiveEpilogueFwdINS6_IJS8_SA_S9_EEENS6_IJNS7_ILi1EEESI_SI_EEESC_SE_Li256ELb0ELb1ELb0ELb0EEENS1_30DynamicPersistentTileSchedulerILi256ELi256ELb0ELb1ELb0EEEEEEEEEvNT_6ParamsE)
        /*0038*/ 	.word	0x00000004


	//----- nvinfo : EIATTR_FRAME_SIZE
	.align		4
.L_20:
        /*003c*/ 	.byte	0x04, 0x11
        /*003e*/ 	.short	(.L_22 - .L_21)
	.align		4
.L_21:
        /*0040*/ 	.word	index@(_ZN7cutlass13device_kernelIN5flash19enable_sm80_to_sm89INS1_16FlashAttnFwdSm80INS1_25CollectiveMainloopFwdSm80ILi8ELi2ELb1EN4cute5tupleIJNS5_1CILi128EEENS7_ILi96EEENS7_ILi192EEEEEELi192ENS_10bfloat16_tEfNS_4arch4Sm80ELb1ELb0ELb1ELb0ELb0ELb0ELb1ELb0EEENS1_21CollectiveEpilogueFwdINS6_IJS8_SA_S9_EEENS6_IJNS7_ILi1EEESI_SI_EEESC_SE_Li256ELb0ELb1ELb0ELb0EEENS1_30DynamicPersistentTileSchedulerILi256ELi256ELb0ELb1ELb0EEEEEEEEEvNT_6ParamsE)
        /*0044*/ 	.word	0x00000000


	//----- nvinfo : EIATTR_REGCOUNT
	.align		4
.L_22:
        /*0048*/ 	.byte	0x04, 0x2f
        /*004a*/ 	.short	(.L_24 - .L_23)
	.align		4
.L_23:
        /*004c*/ 	.word	index@(_ZN7cutlass13device_kernelIN5flash19enable_sm80_to_sm89INS1_16FlashAttnFwdSm80INS1_25CollectiveMainloopFwdSm80ILi8ELi2ELb0EN4cute5tupleIJNS5_1CILi128EEENS7_ILi64EEENS7_ILi192EEEEEELi192ENS_10bfloat16_tEfNS_4arch4Sm80ELb0ELb1ELb1ELb1ELb0ELb1ELb1ELb0EEENS1_21CollectiveEpilogueFwdINS6_IJS8_SA_S9_EEENS6_IJNS7_ILi1EEESI_SI_EEESC_SE_Li256ELb1ELb1ELb0ELb0EEENS1_19SingleTileSchedulerILb1ELb0ELb1ELi128EEEEEEEEEvNT_6ParamsE)
        /*0050*/ 	.word	0x00000004


	//----- nvinfo : EIATTR_FRAME_SIZE
	.align		4
.L_24:
        /*0054*/ 	.byte	0x04, 0x11
        /*0056*/ 	.short	(.L_26 - .L_25)
	.align		4
.L_25:
        /*0058*/ 	.word	index@(_ZN7cutlass13device_kernelIN5flash19enable_sm80_to_sm89INS1_16FlashAttnFwdSm80INS1_25CollectiveMainloopFwdSm80ILi8ELi2ELb0EN4cute5tupleIJNS5_1CILi128EEENS7_ILi64EEENS7_ILi192EEEEEELi192ENS_10bfloat16_tEfNS_4arch4Sm80ELb0ELb1ELb1ELb1ELb0ELb1ELb1ELb0EEENS1_21CollectiveEpilogueFwdINS6_IJS8_SA_S9_EEENS6_IJNS7_ILi1EEESI_SI_EEESC_SE_Li256ELb1ELb1ELb0ELb0EEENS1_19SingleTileSchedulerILb1ELb0ELb1ELi128EEEEEEEEEvNT_6ParamsE)
        /*005c*/ 	.word	0x00000000


	//----- nvinfo : EIATTR_REGCOUNT
	.align		4
.L_26:
        /*0060*/ 	.byte	0x04, 0x2f
        /*0062*/ 	.short	(.L_28 - .L_27)
	.align		4
.L_27:
        /*0064*/ 	.word	index@(_ZN7cutlass13device_kernelIN5flash19enable_sm80_to_sm89INS1_16FlashAttnFwdSm80INS1_25CollectiveMainloopFwdSm80ILi8ELi2ELb0EN4cute5tupleIJNS5_1CILi128EEENS7_ILi64EEENS7_ILi192EEEEEELi192ENS_10bfloat16_tEfNS_4arch4Sm80ELb0ELb1ELb1ELb1ELb0ELb0ELb1ELb0EEENS1_21CollectiveEpilogueFwdINS6_IJS8_SA_S9_EEENS6_IJNS7_ILi1EEESI_SI_EEESC_SE_Li256ELb1ELb1ELb0ELb0EEENS1_19SingleTileSchedulerILb1ELb0ELb1ELi128EEEEEEEEEvNT_6ParamsE)
        /*0068*/ 	.word	0x00000004


	//----- nvinfo : EIATTR_FRAME_SIZE
	.align		4
.L_28:
        /*006c*/ 	.byte	0x04, 0x11
        /*006e*/ 	.short	(.L_30 - .L_29)
	.align		4
.L_29:
        /*0070*/ 	.word	index@(_ZN7cutlass13device_kernelIN5flash19enable_sm80_to_sm89INS1_16FlashAttnFwdSm80INS1_25CollectiveMainloopFwdSm80ILi8ELi2ELb0EN4cute5tupleIJNS5_1CILi128EEENS7_ILi64EEENS7_ILi192EEEEEELi192ENS_10bfloat16_tEfNS_4arch4Sm80ELb0ELb1ELb1ELb1ELb0ELb0ELb1ELb0EEENS1_21CollectiveEpilogueFwdINS6_IJS8_SA_S9_EEENS6_IJNS7_ILi1EEESI_SI_EEESC_SE_Li256ELb1ELb1ELb0ELb0EEENS1_19SingleTileSchedulerILb1ELb0ELb1ELi128EEEEEEEEEvNT_6ParamsE)
        /*0074*/ 	.word	0x00000000


	//----- nvinfo : EIATTR_REGCOUNT
	.align		4
.L_30:
        /*0078*/ 	.byte	0x04, 0x2f
        /*007a*/ 	.short	(.L_32 - .L_31)
	.align		4
.L_31:
        /*007c*/ 	.word	index@(_ZN7cutlass13device_kernelIN5flash19enable_sm80_to_sm89INS1_16FlashAttnFwdSm80INS1_25CollectiveMainloopFwdSm80ILi8ELi2ELb0EN4cute5tupleIJNS5_1CILi128EEENS7_ILi64EEENS7_ILi192EEEEEELi192ENS_10bfloat16_tEfNS_4arch4Sm80ELb0ELb1ELb1ELb0ELb0ELb0ELb1ELb0EEENS1_21CollectiveEpilogueFwdINS6_IJS8_SA_S9_EEENS6_IJNS7_ILi1EEESI_SI_EEESC_SE_Li256ELb0ELb1ELb0ELb0EEENS1_19SingleTileSchedulerILb0ELb0ELb1ELi128EEEEEEEEEvNT_6ParamsE)
        /*0080*/ 	.word	0x00000004


	//----- nvinfo : EIATTR_FRAME_SIZE
	.align		4
.L_32:
        /*0084*/ 	.byte	0x04, 0x11
        /*0086*/ 	.short	(.L_34 - .L_33)
	.align		4
.L_33:
        /*0088*/ 	.word	index@(_ZN7cutlass13device_kernelIN5flash19enable_sm80_to_sm89INS1_16FlashAttnFwdSm80INS1_25CollectiveMainloopFwdSm80ILi8ELi2ELb0EN4cute5tupleIJNS5_1CILi128EEENS7_ILi64EEENS7_ILi192EEEEEELi192ENS_10bfloat16_tEfNS_4arch4Sm80ELb0ELb1ELb1ELb0ELb0ELb0ELb1ELb0EEENS1_21CollectiveEpilogueFwdINS6_IJS8_SA_S9_EEENS6_IJNS7_ILi1EEESI_SI_EEESC_SE_Li256ELb0ELb1ELb0ELb0EEENS1_19SingleTileSchedulerILb0ELb0ELb1ELi128EEEEEEEEEvNT_6ParamsE)
        /*008c*/ 	.word	0x00000000


	//----- nvinfo : EIATTR_REGCOUNT
	.align		4
.L_34:
        /*0090*/ 	.byte	0x04, 0x2f
        /*0092*/ 	.short	(.L_36 - .L_35)
	.align		4
.L_35:
        /*0094*/ 	.word	index@(_ZN7cutlass13device_kernelIN5flash19enable_sm80_to_sm89INS1_16FlashAttnFwdSm80INS1_25CollectiveMainloopFwdSm80ILi8ELi2ELb0EN4cute5tupleIJNS5_1CILi128EEENS7_ILi64EEENS7_ILi192EEEEEELi192ENS_10bfloat16_tEfNS_4arch4Sm80ELb0ELb0ELb1ELb1ELb0ELb1ELb1ELb0EEENS1_21CollectiveEpilogueFwdINS6_IJS8_SA_S9_EEENS6_IJNS7_ILi1EEESI_SI_EEESC_SE_Li256ELb1ELb1ELb0ELb0EEENS1_19SingleTileSchedulerILb1ELb0ELb1ELi128EEEEEEEEEvNT_6ParamsE)
        /*0098*/ 	.word	0x00000004


	//----- nvinfo : EIATTR_FRAME_SIZE
	.align		4
.L_36:
        /*009c*/ 	.byte	0x04, 0x11
        /*009e*/ 	.short	(.L_38 - .L_37)
	.align		4
.L_37:
        /*00a0*/ 	.word	index@(_ZN7cutlass13device_kernelIN5flash19enable_sm80_to_sm89INS1_16FlashAttnFwdSm80INS1_25CollectiveMainloopFwdSm80ILi8ELi2ELb0EN4cute5tupleIJNS5_1CILi128EEENS7_ILi64EEENS7_ILi192EEEEEELi192ENS_10bfloat16_tEfNS_4arch4Sm80ELb0ELb0ELb1ELb1ELb0ELb1ELb1ELb0EEENS1_21CollectiveEpilogueFwdINS6_IJS8_SA_S9_EEENS6_IJNS7_ILi1EEESI_SI_EEESC_SE_Li256ELb1ELb1ELb0ELb0EEENS1_19SingleTileSchedulerILb1ELb0ELb1ELi128EEEEEEEEEvNT_6ParamsE)
        /*00a4*/ 	.word	0x00000000


	//----- nvinfo : EIATTR_REGCOUNT
	.align		4
.L_38:
        /*00a8*/ 	.byte	0x04, 0x2f
        /*00aa*/ 	.short	(.L_40 - .L_39)
	.align		4
.L_39:
        /*00ac*/ 	.word	index@(_ZN7cutlass13device_kernelIN5flash19enable_sm80_to_sm89INS1_16FlashAttnFwdSm80INS1_25CollectiveMainloopFwdSm80ILi8ELi2ELb1EN4cute5tupleIJNS5_1CILi128EEENS7_ILi96EEENS7_ILi192EEEEEELi192ENS_10bfloat16_tEfNS_4arch4Sm80ELb0ELb0ELb1ELb1ELb0ELb0ELb1ELb0EEENS1_21CollectiveEpilogueFwdINS6_IJS8_SA_S9_EEENS6_IJNS7_ILi1EEESI_SI_EEESC_SE_Li256ELb1ELb1ELb0ELb0EEENS1_19SingleTileSchedulerILb1ELb0ELb1ELi128EEEEEEEEEvNT_6ParamsE)
        /*00b0*/ 	.word	0x00000004


	//----- nvinfo : EIATTR_FRAME_SIZE
	.align		4
.L_40:
        /*00b4*/ 	.byte	0x04, 0x11
        /*00b6*/ 	.short	(.L_42 - .L_41)
	.align		4
.L_41:
        /*00b8*/ 	.word	index@(_ZN7cutlass13device_kernelIN5flash19enable_sm80_to_sm89INS1_16FlashAttnFwdSm80INS1_25CollectiveMainloopFwdSm80ILi8ELi2ELb1EN4cute5tupleIJNS5_1CILi128EEENS7_ILi96EEENS7_ILi192EEEEEELi192ENS_10bfloat16_tEfNS_4arch4Sm80ELb0ELb0ELb1ELb1ELb0ELb0ELb1ELb0EEENS1_21CollectiveEpilogueFwdINS6_IJS8_SA_S9_EEENS6_IJNS7_ILi1EEESI_SI_EEESC_SE_Li256ELb1ELb1ELb0ELb0EEENS1_19SingleTileSchedulerILb1ELb0ELb1ELi128EEEEEEEEEvNT_6ParamsE)
        /*00bc*/ 	.word	0x00000000


	//----- nvinfo : EIATTR_REGCOUNT
	.align		4
.L_42:
        /*00c0*/ 	.byte	0x04, 0x2f
        /*00c2*/ 	.short	(.L_44 - .L_43)
	.align		4
.L_43:
        /*00c4*/ 	.word	index@(_ZN7cutlass13device_kernelIN5flash19enable_sm80_to_sm89INS1_16FlashAttnFwdSm80INS1_25CollectiveMainloopFwdSm80ILi8ELi2ELb1EN4cute5tupleIJNS5_1CILi128EEENS7_ILi96EEENS7_ILi192EEEEEELi192ENS_10bfloat16_tEfNS_4arch4Sm80ELb0ELb0ELb1ELb0ELb0ELb0ELb1ELb0EEENS1_21CollectiveEpilogueFwdINS6_IJS8_SA_S9_EEENS6_IJNS7_ILi1EEESI_SI_EEESC_SE_Li256ELb0ELb1ELb0ELb0EEENS1_19SingleTileSchedulerILb0ELb0ELb1ELi128EEEEEEEEEvNT_6ParamsE)
        /*00c8*/ 	.word	0x00000004


	//----- nvinfo : EIATTR_FRAME_SIZE
	.align		4
.L_44:
        /*00cc*/ 	.byte	0x04, 0x11
        /*00ce*/ 	.short	(.L_46 - .L_45)
	.align		4
.L_45:
        /*00d0*/ 	.word	index@(_ZN7cutlass13device_kernelIN5flash19enable_sm80_to_sm89INS1_16FlashAttnFwdSm80INS1_25CollectiveMainloopFwdSm80ILi8ELi2ELb1EN4cute5tupleIJNS5_1CILi128EEENS7_ILi96EEENS7_ILi192EEEEEELi192ENS_10bfloat16_tEfNS_4arch4Sm80ELb0ELb0ELb1ELb0ELb0ELb0ELb1ELb0EEENS1_21CollectiveEpilogueFwdINS6_IJS8_SA_S9_EEENS6_IJNS7_ILi1EEESI_SI_EEESC_SE_Li256ELb0ELb1ELb0ELb0EEENS1_19SingleTileSchedulerILb0ELb0ELb1ELi128EEEEEEEEEvNT_6ParamsE)
        /*00d4*/ 	.word	0x00000000


	//----- nvinfo : EIATTR_REGCOUNT
	.align		4
.L_46:
        /*00d8*/ 	.byte	0x04, 0x2f
        /*00da*/ 	.short	(.L_48 - .L_47)
	.align		4
.L_47:
        /*00dc*/ 	.word	index@(_ZN7cutlass13device_kernelIN5flash19enable_sm80_to_sm89INS1_16FlashAttnFwdSm80INS1_25CollectiveMainloopFwdSm80ILi8ELi1ELb0EN4cute5tupleIJNS5_1CILi128EEENS7_ILi64EEENS7_ILi192EEEEEELi192ENS_10bfloat16_tEfNS_4arch4Sm80ELb1ELb0ELb1ELb1ELb0ELb1ELb1ELb0EEENS1_21CollectiveEpilogueFwdINS6_IJS8_SA_S9_EEENS6_IJNS7_ILi1EEESI_SI_EEESC_SE_Li256ELb1ELb1ELb0ELb0EEENS1_19SingleTileSchedulerILb1ELb0ELb1ELi128EEEEEEEEEvNT_6ParamsE)
        /*00e0*/ 	.word	0x00000004


	//----- nvinfo : EIATTR_FRAME_SIZE
	.align		4
.L_48:
        /*00e4*/ 	.byte	0x04, 0x11
        /*00e6*/ 	.short	(.L_50 - .L_49)
	.align		4
.L_49:
        /*00e8*/ 	.word	index@(_ZN7cutlass13device_kernelIN5flash19enable_sm80_to_sm89INS1_16FlashAttnFwdSm80INS1_25CollectiveMainloopFwdSm80ILi8ELi1ELb0EN4cute5tupleIJNS5_1CILi128EEENS7_ILi64EEENS7_ILi192EEEEEELi192ENS_10bfloat16_tEfNS_4arch4Sm80ELb1ELb0ELb1ELb1ELb0ELb1ELb1ELb0EEENS1_21CollectiveEpilogueFwdINS6_IJS8_SA_S9_EEENS6_IJNS7_ILi1EEESI_SI_EEESC_SE_Li256ELb1ELb1ELb0ELb0EEENS1_19SingleTileSchedulerILb1ELb0ELb1ELi128EEEEEEEEEvNT_6ParamsE)
        /*00ec*/ 	.word	0x00000000


	//----- nvinfo : EIATTR_REGCOUNT
	.align		4
.L_50:
        /*00f0*/ 	.byte	0x04, 0x2f
        /*00f2*/ 	.short	(.L_52 - .L_51)
	.align		4
.L_51:
        /*00f4*/ 	.word	index@(_ZN7cutlass13device_kernelIN5flash19enable_sm80_to_sm89INS1_16FlashAttnFwdSm80INS1_25CollectiveMainloopFwdSm80ILi8ELi1ELb1EN4cute5tupleIJNS5_1CILi128EEENS7_ILi96EEENS7_ILi192EEEEEELi192ENS_10bfloat16_tEfNS_4arch4Sm80ELb1ELb0ELb1ELb1ELb0ELb0ELb1ELb0EEENS1_21CollectiveEpilogueFwdINS6_IJS8_SA_S9_EEENS6_IJNS7_ILi1EEESI_SI_EEESC_SE_Li256ELb1ELb1ELb0ELb0EEENS1_19SingleTileSchedulerILb1ELb0ELb1ELi128EEEEEEEEEvNT_6ParamsE)
        /*00f8*/ 	.word	0x00000004


	//----- nvinfo : EIATTR_FRAME_SIZE
	.align		4
.L_52:
        /*00fc*/ 	.byte	0x04, 0x11
        /*00fe*/ 	.short	(.L_54 - .L_53)
	.align		4
.L_53:
        /*0100*/ 	.word	index@(_ZN7cutlass13device_kernelIN5flash19enable_sm80_to_sm89INS1_16FlashAttnFwdSm80INS1_25CollectiveMainloopFwdSm80ILi8ELi1ELb1EN4cute5tupleIJNS5_1CILi128EEENS7_ILi96EEENS7_ILi192EEEEEELi192ENS_10bfloat16_tEfNS_4arch4Sm80ELb1ELb0ELb1ELb1ELb0ELb0ELb1ELb0EEENS1_21CollectiveEpilogueFwdINS6_IJS8_SA_S9_EEENS6_IJNS7_ILi1EEESI_SI_EEESC_SE_Li256ELb1ELb1ELb0ELb0EEENS1_19SingleTileSchedulerILb1ELb0ELb1ELi128EEEEEEEEEvNT_6ParamsE)
        /*0104*/ 	.word	0x00000000


	//----- nvinfo : EIATTR_REGCOUNT
	.align		4
.L_54:
        /*0108*/ 	.byte	0x04, 0x2f
        /*010a*/ 	.short	(.L_56 - .L_55)
	.align		4
.L_55:
        /*010c*/ 	.word	index@(_ZN7cutlass13device_kernelIN5flash19enable_sm80_to_sm89INS1_16FlashAttnFwdSm80INS1_25CollectiveMainloopFwdSm80ILi8ELi1ELb1EN4cute5tupleIJNS5_1CILi128EEENS7_ILi96EEENS7_ILi192EEEEEELi192ENS_10bfloat16_tEfNS_4arch4Sm80ELb1ELb0ELb1ELb0ELb0ELb0ELb1ELb0EEENS1_21CollectiveEpilogueFwdINS6_IJS8_SA_S9_EEENS6_IJNS7_ILi1EEESI_SI_EEESC_SE_Li256ELb0ELb1ELb0ELb0EEENS1_30DynamicPersistentTileSchedulerILi256ELi256ELb0ELb1ELb0EEEEEEEEEvNT_6ParamsE)
        /*0110*/ 	.word	0x00000004


	//----- nvinfo : EIATTR_FRAME_SIZE
	.align		4
.L_56:
        /*0114*/ 	.byte	0x04, 0x11
        /*0116*/ 	.short	(.L_58 - .L_57)
	.align		4
.L_57:
        /*0118*/ 	.word	index@(_ZN7cutlass13device_kernelIN5flash19enable_sm80_to_sm89INS1_16FlashAttnFwdSm80INS1_25CollectiveMainloopFwdSm80ILi8ELi1ELb1EN4cute5tupleIJNS5_1CILi128EEENS7_ILi96EEENS7_ILi192EEEEEELi192ENS_10bfloat16_tEfNS_4arch4Sm80ELb1ELb0ELb1ELb0ELb0ELb0ELb1ELb0EEENS1_21CollectiveEpilogueFwdINS6_IJS8_SA_S9_EEENS6_IJNS7_ILi1EEESI_SI_EEESC_SE_Li256ELb0ELb1ELb0ELb0EEENS1_30DynamicPersistentTileSchedulerILi256ELi256ELb0ELb1ELb0EEEEEEEEEvNT_6ParamsE)
        /*011c*/ 	.word	0x00000000


	//----- nvinfo : EIATTR_REGCOUNT
	.align		4
.L_58:
        /*0120*/ 	.byte	0x04, 0x2f
        /*0122*/ 	.short	(.L_60 - .L_59)
	.align		4
.L_59:
        /*0124*/ 	.word	index@(_ZN7cutlass13device_kernelIN5flash19enable_sm80_to_sm89INS1_16FlashAttnFwdSm80INS1_25CollectiveMainloopFwdSm80ILi8ELi1ELb0EN4cute5tupleIJNS5_1CILi128EEENS7_ILi64EEENS7_ILi192EEEEEELi192ENS_10bfloat16_tEfNS_4arch4Sm80ELb0ELb1ELb1ELb1ELb0ELb1ELb1ELb0EEENS1_21CollectiveEpilogueFwdINS6_IJS8_SA_S9_EEENS6_IJNS7_ILi1EEESI_SI_EEESC_SE_Li256ELb1ELb1ELb0ELb0EEENS1_19SingleTileSchedulerILb1ELb0ELb1ELi128EEEEEEEEEvNT_6ParamsE)
        /*0128*/ 	.word	0x00000004


	//----- nvinfo : EIATTR_FRAME_SIZE
	.align		4
.L_60:
        /*012c*/ 	.byte	0x04, 0x11
        /*012e*/ 	.short	(.L_62 - .L_61)
	.align		4
.L_61:
        /*0130*/ 	.word	index@(_ZN7cutlass13device_kernelIN5flash19enable_sm80_to_sm89INS1_16FlashAttnFwdSm80INS1_25CollectiveMainloopFwdSm80ILi8ELi1ELb0EN4cute5tupleIJNS5_1CILi128EEENS7_ILi64EEENS7_ILi192EEEEEELi192ENS_10bfloat16_tEfNS_4arch4Sm80ELb0ELb1ELb1ELb1ELb0ELb1ELb1ELb0EEENS1_21CollectiveEpilogueFwdINS6_IJS8_SA_S9_EEENS6_IJNS7_ILi1EEESI_SI_EEESC_SE_Li256ELb1ELb1ELb0ELb0EEENS1_19SingleTileSchedulerILb1ELb0ELb1ELi128EEEEEEEEEvNT_6ParamsE)
        /*0134*/ 	.word	0x00000000


	//----- nvinfo : EIATTR_REGCOUNT
	.align		4
.L_62:
        /*0138*/ 	.byte	0x04, 0x2f
        /*013a*/ 	.short	(.L_64 - .L_63)
	.align		4
.L_63:
        /*013c*/ 	.word	index@(_ZN7cutlass13device_kernelIN5flash19enable_sm80_to_sm89INS1_16FlashAttnFwdSm80INS1_25CollectiveMainloopFwdSm80ILi8ELi1ELb0EN4cute5tupleIJNS5_1CILi128EEENS7_ILi64EEENS7_ILi192EEEEEELi192ENS_10bfloat16_tEfNS_4arch4Sm80ELb0ELb1ELb1ELb1ELb0ELb0ELb1ELb0EEENS1_21CollectiveEpilogueFwdINS6_IJS8_SA_S9_EEENS6_IJNS7_ILi1EEESI_SI_EEESC_SE_Li256ELb1ELb1ELb0ELb0EEENS1_19SingleTileSchedulerILb1ELb0ELb1ELi128EEEEEEEEEvNT_6ParamsE)
        /*0140*/ 	.word	0x00000004


	//----- nvinfo : EIATTR_FRAME_SIZE
	.align		4
.L_64:
        /*0144*/ 	.byte	0x04, 0x11
        /*0146*/ 	.short	(.L_66 - .L_65)
	.align		4
.L_65:
        /*0148*/ 	.word	index@(_ZN7cutlass13device_kernelIN5flash19enable_sm80_to_sm89INS1_16FlashAttnFwdSm80INS1_25CollectiveMainloopFwdSm80ILi8ELi1ELb0EN4cute5tupleIJNS5_1CILi128EEENS7_ILi64EEENS7_ILi192EEEEEELi192ENS_10bfloat16_tEfNS_4arch4Sm80ELb0ELb1ELb1ELb1ELb0ELb0ELb1ELb0EEENS1_21CollectiveEpilogueFwdINS6_IJS8_SA_S9_EEENS6_IJNS7_ILi1EEESI_SI_EEESC_SE_Li256ELb1ELb1ELb0ELb0EEENS1_19SingleTileSchedulerILb1ELb0ELb1ELi128EEEEEEEEEvNT_6ParamsE)
        /*014c*/ 	.word	0x00000000


	//----- nvinfo : EIATTR_REGCOUNT
	.align		4
.L_66:
        /*0150*/ 	.byte	0x04, 0x2f
        /*0152*/ 	.short	(.L_68 - .L_67)
	.align		4
.L_67:
        /*0154*/ 	.word	index@(_ZN7cutlass13device_kernelIN5flash19enable_sm80_to_sm89INS1_16FlashAttnFwdSm80INS1_25CollectiveMainloopFwdSm80ILi8ELi1ELb0EN4cute5tupleIJNS5_1CILi128EEENS7_ILi64EEENS7_ILi192EEEEEELi192ENS_10bfloat16_tEfNS_4arch4Sm80ELb0ELb1ELb1ELb0ELb0ELb0ELb1ELb0EEENS1_21CollectiveEpilogueFwdINS6_IJS8_SA_S9_EEENS6_IJNS7_ILi1EEESI_SI_EEESC_SE_Li256ELb0ELb1ELb0ELb0EEENS1_19SingleTileSchedulerILb0ELb0ELb1ELi128EEEEEEEEEvNT_6ParamsE)
        /*0158*/ 	.word	0x00000004


	//----- nvinfo : EIATTR_FRAME_SIZE
	.align		4
.L_68:
        /*015c*/ 	.byte	0x04, 0x11
        /*015e*/ 	.short	(.L_70 - .L_69)
	.align		4
.L_69:
        /*0160*/ 	.word	index@(_ZN7cutlass13device_kernelIN5flash19enable_sm80_to_sm89INS1_16FlashAttnFwdSm80INS1_25CollectiveMainloopFwdSm80ILi8ELi1ELb0EN4cute5tupleIJNS5_1CILi128EEENS7_ILi64EEENS7_ILi192EEEEEELi192ENS_10bfloat16_tEfNS_4arch4Sm80ELb0ELb1ELb1ELb0ELb0ELb0ELb1ELb0EEENS1_21CollectiveEpilogueFwdINS6_IJS8_SA_S9_EEENS6_IJNS7_ILi1EEESI_SI_EEESC_SE_Li256ELb0ELb1ELb0ELb0EEENS1_19SingleTileSchedulerILb0ELb0ELb1ELi128EEEEEEEEEvNT_6ParamsE)
        /*0164*/ 	.word	0x00000000


	//----- nvinfo : EIATTR_REGCOUNT
	.align		4
.L_70:
        /*0168*/ 	.byte	0x04, 0x2f
        /*016a*/ 	.short	(.L_72 - .L_71)
	.align		4
.L_71:
        /*016c*/ 	.word	index@(_ZN7cutlass13device_kernelIN5flash19enable_sm80_to_sm89INS1_16FlashAttnFwdSm80INS1_25CollectiveMainloopFwdSm80ILi8ELi1ELb0EN4cute5tupleIJNS5_1CILi128EEENS7_ILi64EEENS7_ILi192EEEEEELi192ENS_10bfloat16_tEfNS_4arch4Sm80ELb0ELb0ELb1ELb1ELb0ELb1ELb1ELb0EEENS1_21CollectiveEpilogueFwdINS6_IJS8_SA_S9_EEENS6_IJNS7_ILi1EEESI_SI_EEESC_SE_Li256ELb1ELb1ELb0ELb0EEENS1_19SingleTileSchedulerILb1ELb0ELb1ELi128EEEEEEEEEvNT_6ParamsE)
        /*0170*/ 	.word	0x00000004


	//----- nvinfo : EIATTR_FRAME_SIZE
	.align		4
.L_72:
        /*0174*/ 	.byte	0x04, 0x11
        /*0176*/ 	.short	(.L_74 - .L_73)
	.align		4
.L_73:
        /*0178*/ 	.word	index@(_ZN7cutlass13device_kernelIN5flash19enable_sm80_to_sm89INS1_16FlashAttnFwdSm80INS1_25CollectiveMainloopFwdSm80ILi8ELi1ELb0EN4cute5tupleIJNS5_1CILi128EEENS7_ILi64EEENS7_ILi192EEEEEELi192ENS_10bfloat16_tEfNS_4arch4Sm80ELb0ELb0ELb1ELb1ELb0ELb1ELb1ELb0EEENS1_21CollectiveEpilogueFwdINS6_IJS8_SA_S9_EEENS6_IJNS7_ILi1EEESI_SI_EEESC_SE_Li256ELb1ELb1ELb0ELb0EEENS1_19SingleTileSchedulerILb1ELb0ELb1ELi128EEEEEEEEEvNT_6ParamsE)
        /*017c*/ 	.word	0x00000000


	//----- nvinfo : EIATTR_REGCOUNT
	.align		4
.L_74:
        /*0180*/ 	.byte	0x04, 0x2f
        /*0182*/ 	.short	(.L_76 - .L_75)
	.align		4
.L_75:
        /*0184*/ 	.word	index@(_ZN7cutlass13device_kernelIN5flash19enable_sm80_to_sm89INS1_16FlashAttnFwdSm80INS1_25CollectiveMainloopFwdSm80ILi8ELi1ELb1EN4cute5tupleIJNS5_1CILi128EEENS7_ILi96EEENS7_ILi192EEEEEELi192ENS_10bfloat16_tEfNS_4arch4Sm80ELb0ELb0ELb1ELb1ELb0ELb0ELb1ELb0EEENS1_21CollectiveEpilogueFwdINS6_IJS8_SA_S9_EEENS6_IJNS7_ILi1EEESI_SI_EEESC_SE_Li256ELb1ELb1ELb0ELb0EEENS1_19SingleTileSchedulerILb1ELb0ELb1ELi128EEEEEEEEEvNT_6ParamsE)
        /*0188*/ 	.word	0x00000004


	//----- nvinfo : EIATTR_FRAME_SIZE
	.align		4
.L_76:
        /*018c*/ 	.byte	0x04, 0x11
        /*018e*/ 	.short	(.L_78 - .L_77)
	.align		4
.L_77:
        /*0190*/ 	.word	index@(_ZN7cutlass13device_kernelIN5flash19enable_sm80_to_sm89INS1_16FlashAttnFwdSm80INS1_25CollectiveMainloopFwdSm80ILi8ELi1ELb1EN4cute5tupleIJNS5_1CILi128EEENS7_ILi96EEENS7_ILi192EEEEEELi192ENS_10bfloat16_tEfNS_4arch4Sm80ELb0ELb0ELb1ELb1ELb0ELb0ELb1ELb0EEENS1_21CollectiveEpilogueFwdINS6_IJS8_SA_S9_EEENS6_IJNS7_ILi1EEESI_SI_EEESC_SE_Li256ELb1ELb1ELb0ELb0EEENS1_19SingleTileSchedulerILb1ELb0ELb1ELi128EEEEEEEEEvNT_6ParamsE)
        /*0194*/ 	.word	0x00000000


	//----- nvinfo : EIATTR_REGCOUNT
	.align		4
.L_78:
        /*0198*/ 	.byte	0x04, 0x2f
        /*019a*/ 	.short	(.L_80 - .L_79)
	.align		4
.L_79:
        /*019c*/ 	.word	index@(_ZN7cutlass13device_kernelIN5flash19enable_sm80_to_sm89INS1_16FlashAttnFwdSm80INS1_25CollectiveMainloopFwdSm80ILi8ELi1ELb1EN4cute5tupleIJNS5_1CILi128EEENS7_ILi96EEENS7_ILi192EEEEEELi192ENS_10bfloat16_tEfNS_4arch4Sm80ELb0ELb0ELb1ELb0ELb0ELb0ELb1ELb0EEENS1_21CollectiveEpilogueFwdINS6_IJS8_SA_S9_EEENS6_IJNS7_ILi1EEESI_SI_EEESC_SE_Li256ELb0ELb1ELb0ELb0EEENS1_19SingleTileSchedulerILb0ELb0ELb1ELi128EEEEEEEEEvNT_6ParamsE)
        /*01a0*/ 	.word	0x00000004


	//----- nvinfo : EIATTR_FRAME_SIZE
	.align		4
.L_80:
        /*01a4*/ 	.byte	0x04, 0x11
        /*01a6*/ 	.short	(.L_82 - .L_81)
	.align		4
.L_81:
        /*01a8*/ 	.word	index@(_ZN7cutlass13device_kernelIN5flash19enable_sm80_to_sm89INS1_16FlashAttnFwdSm80INS1_25CollectiveMainloopFwdSm80ILi8ELi1ELb1EN4cute5tupleIJNS5_1CILi128EEENS7_ILi96EEENS7_ILi192EEEEEELi192ENS_10bfloat16_tEfNS_4arch4Sm80ELb0ELb0ELb1ELb0ELb0ELb0ELb1ELb0EEENS1_21CollectiveEpilogueFwdINS6_IJS8_SA_S9_EEENS6_IJNS7_ILi1EEESI_SI_EEESC_SE_Li256ELb0ELb1ELb0ELb0EEENS1_19SingleTileSchedulerILb0ELb0ELb1ELi128EEEEEEEEEvNT_6ParamsE)
        /*01ac*/ 	.word	0x00000000


	//----- nvinfo : EIATTR_MIN_STACK_SIZE
	.align		4
.L_82:
        /*01b0*/ 	.byte	0x04, 0x12
        /*01b2*/ 	.short	(.L_84 - .L_83)
	.align		4
.L_83:
        /*01b4*/ 	.word	index@(_ZN7cutlass13device_kernelIN5flash19enable_sm80_to_sm89INS1_16FlashAttnFwdSm80INS1_25CollectiveMainloopFwdSm80ILi8ELi1ELb1EN4cute5tupleIJNS5_1CILi128EEENS7_ILi96EEENS7_ILi192EEEEEELi192ENS_10bfloat16_tEfNS_4arch4Sm80ELb0ELb0ELb1ELb0ELb0ELb0ELb1ELb0EEENS1_21CollectiveEpilogueFwdINS6_IJS8_SA_S9_EEENS6_IJNS7_ILi1EEESI_SI_EEESC_SE_Li256ELb0ELb1ELb0ELb0EEENS1_19SingleTileSchedulerILb0ELb0ELb1ELi128EEEEEEEEEvNT_6ParamsE)
        /*01b8*/ 	.word	0x00000000


	//----- nvinfo : EIATTR_MIN_STACK_SIZE
	.align		4
.L_84:
        /*01bc*/ 	.byte	0x04, 0x12
        /*01be*/ 	.short	(.L_86 - .L_85)
	.align		4
.L_85:
        /*01c0*/ 	.word	index@(_ZN7cutlass13device_kernelIN5flash19enable_sm80_to_sm89INS1_16FlashAttnFwdSm80INS1_25CollectiveMainloopFwdSm80ILi8ELi1ELb1EN4cute5tupleIJNS5_1CILi128EEENS7_ILi96EEENS7_ILi192EEEEEELi192ENS_10bfloat16_tEfNS_4arch4Sm80ELb0ELb0ELb1ELb1ELb0ELb0ELb1ELb0EEENS1_21CollectiveEpilogueFwdINS6_IJS8_SA_S9_EEENS6_IJNS7_ILi1EEESI_SI_EEESC_SE_Li256ELb1ELb1ELb0ELb0EEENS1_19SingleTileSchedulerILb1ELb0ELb1ELi128EEEEEEEEEvNT_6ParamsE)
        /*01c4*/ 	.word	0x00000000


	//----- nvinfo : EIATTR_MIN_STACK_SIZE
	.align		4
.L_86:
        /*01c8*/ 	.byte	0x04, 0x12
        /*01ca*/ 	.short	(.L_88 - .L_87)
	.align		4
.L_87:
        /*01cc*/ 	.word	index@(_ZN7cutlass13device_kernelIN5flash19enable_sm80_to_sm89INS1_16FlashAttnFwdSm80INS1_25CollectiveMainloopFwdSm80ILi8ELi1ELb0EN4cute5tupleIJNS5_1CILi128EEENS7_ILi64EEENS7_ILi192EEEEEELi192ENS_10bfloat16_tEfNS_4arch4Sm80ELb0ELb0ELb1ELb1ELb0ELb1ELb1ELb0EEENS1_21CollectiveEpilogueFwdINS6_IJS8_SA_S9_EEENS6_IJNS7_ILi1EEESI_SI_EEESC_SE_Li256ELb1ELb1ELb0ELb0EEENS1_19SingleTileSchedulerILb1ELb0ELb1ELi128EEEEEEEEEvNT_6ParamsE)
        /*01d0*/ 	.word	0x00000000


	//----- nvinfo : EIATTR_MIN_STACK_SIZE
	.align		4
.L_88:
        /*01d4*/ 	.byte	0x04, 0x12
        /*01d6*/ 	.short	(.L_90 - .L_89)
	.align		4
.L_89:
        /*01d8*/ 	.word	index@(_ZN7cutlass13device_kernelIN5flash19enable_sm80_to_sm89INS1_16FlashAttnFwdSm80INS1_25CollectiveMainloopFwdSm80ILi8ELi1ELb0EN4cute5tupleIJNS5_1CILi128EEENS7_ILi64EEENS7_ILi192EEEEEELi192ENS_10bfloat16_tEfNS_4arch4Sm80ELb0ELb1ELb1ELb0ELb0ELb0ELb1ELb0EEENS1_21CollectiveEpilogueFwdINS6_IJS8_SA_S9_EEENS6_IJNS7_ILi1EEESI_SI_EEESC_SE_Li256ELb0ELb1ELb0ELb0EEENS1_19SingleTileSchedulerILb0ELb0ELb1ELi128EEEEEEEEEvNT_6ParamsE)
        /*01dc*/ 	.word	0x00000000


	//----- nvinfo : EIATTR_MIN_STACK_SIZE
	.align		4
.L_90:
        /*01e0*/ 	.byte	0x04, 0x12
        /*01e2*/ 	.short	(.L_92 - .L_91)
	.align		4
.L_91:
        /*01e4*/ 	.word	index@(_ZN7cutlass13device_kernelIN5flash19enable_sm80_to_sm89INS1_16FlashAttnFwdSm80INS1_25CollectiveMainloopFwdSm80ILi8ELi1ELb0EN4cute5tupleIJNS5_1CILi128EEENS7_ILi64EEENS7_ILi192EEEEEELi192ENS_10bfloat16_tEfNS_4arch4Sm80ELb0ELb1ELb1ELb1ELb0ELb0ELb1ELb0EEENS1_21CollectiveEpilogueFwdINS6_IJS8_SA_S9_EEENS6_IJNS7_ILi1EEESI_SI_EEESC_SE_Li256ELb1ELb1ELb0ELb0EEENS1_19SingleTileSchedulerILb1ELb0ELb1ELi128EEEEEEEEEvNT_6ParamsE)
        /*01e8*/ 	.word	0x00000000


	//----- nvinfo : EIATTR_MIN_STACK_SIZE
	.align		4
.L_92:
        /*01ec*/ 	.byte	0x04, 0x12
        /*01ee*/ 	.short	(.L_94 - .L_93)
	.align		4
.L_93:
        /*01f0*/ 	.word	index@(_ZN7cutlass13device_kernelIN5flash19enable_sm80_to_sm89INS1_16FlashAttnFwdSm80INS1_25CollectiveMainloopFwdSm80ILi8ELi1ELb0EN4cute5tupleIJNS5_1CILi128EEENS7_ILi64EEENS7_ILi192EEEEEELi192ENS_10bfloat16_tEfNS_4arch4Sm80ELb0ELb1ELb1ELb1ELb0ELb1ELb1ELb0EEENS1_21CollectiveEpilogueFwdINS6_IJS8_SA_S9_EEENS6_IJNS7_ILi1EEESI_SI_EEESC_SE_Li256ELb1ELb1ELb0ELb0EEENS1_19SingleTileSchedulerILb1ELb0ELb1ELi128EEEEEEEEEvNT_6ParamsE)
        /*01f4*/ 	.word	0x00000000


	//----- nvinfo : EIATTR_MIN_STACK_SIZE
	.align		4
.L_94:
        /*01f8*/ 	.byte	0x04, 0x12
        /*01fa*/ 	.short	(.L_96 - .L_95)
	.align		4
.L_95:
        /*01fc*/ 	.word	index@(_ZN7cutlass13device_kernelIN5flash19enable_sm80_to_sm89INS1_16FlashAttnFwdSm80INS1_25CollectiveMainloopFwdSm80ILi8ELi1ELb1EN4cute5tupleIJNS5_1CILi128EEENS7_ILi96EEENS7_ILi192EEEEEELi192ENS_10bfloat16_tEfNS_4arch4Sm80ELb1ELb0ELb1ELb0ELb0ELb0ELb1ELb0EEENS1_21CollectiveEpilogueFwdINS6_IJS8_SA_S9_EEENS6_IJNS7_ILi1EEESI_SI_EEESC_SE_Li256ELb0ELb1ELb0ELb0EEENS1_30DynamicPersistentTileSchedulerILi256ELi256ELb0ELb1ELb0EEEEEEEEEvNT_6ParamsE)
        /*0200*/ 	.word	0x00000000


	//----- nvinfo : EIATTR_MIN_STACK_SIZE
	.align		4
.L_96:
        /*0204*/ 	.byte	0x04, 0x12
        /*0206*/ 	.short	(.L_98 - .L_97)
	.align		4
.L_97:
        /*0208*/ 	.word	index@(_ZN7cutlass13device_kernelIN5flash19enable_sm80_to_sm89INS1_16FlashAttnFwdSm80INS1_25CollectiveMainloopFwdSm80ILi8ELi1ELb1EN4cute5tupleIJNS5_1CILi128EEENS7_ILi96EEENS7_ILi192EEEEEELi192ENS_10bfloat16_tEfNS_4arch4Sm80ELb1ELb0ELb1ELb1ELb0ELb0ELb1ELb0EEENS1_21CollectiveEpilogueFwdINS6_IJS8_SA_S9_EEENS6_IJNS7_ILi1EEESI_SI_EEESC_SE_Li256ELb1ELb1ELb0ELb0EEENS1_19SingleTileSchedulerILb1ELb0ELb1ELi128EEEEEEEEEvNT_6ParamsE)
        /*020c*/ 	.word	0x00000000


	//----- nvinfo : EIATTR_MIN_STACK_SIZE
	.align		4
.L_98:
        /*0210*/ 	.byte	0x04, 0x12
        /*0212*/ 	.short	(.L_100 - .L_99)
	.align		4
.L_99:
        /*0214*/ 	.word	index@(_ZN7cutlass13device_kernelIN5flash19enable_sm80_to_sm89INS1_16FlashAttnFwdSm80INS1_25CollectiveMainloopFwdSm80ILi8ELi1ELb0EN4cute5tupleIJNS5_1CILi128EEENS7_ILi64EEENS7_ILi192EEEEEELi192ENS_10bfloat16_tEfNS_4arch4Sm80ELb1ELb0ELb1ELb1ELb0ELb1ELb1ELb0EEENS1_21CollectiveEpilogueFwdINS6_IJS8_SA_S9_EEENS6_IJNS7_ILi1EEESI_SI_EEESC_SE_Li256ELb1ELb1ELb0ELb0EEENS1_19SingleTileSchedulerILb1ELb0ELb1ELi128EEEEEEEEEvNT_6ParamsE)
        /*0218*/ 	.word	0x00000000


	//----- nvinfo : EIATTR_MIN_STACK_SIZE
	.align		4
.L_100:
        /*021c*/ 	.byte	0x04, 0x12
        /*021e*/ 	.short	(.L_102 - .L_101)
	.align		4
.L_101:
        /*0220*/ 	.word	index@(_ZN7cutlass13device_kernelIN5flash19enable_sm80_to_sm89INS1_16FlashAttnFwdSm80INS1_25CollectiveMainloopFwdSm80ILi8ELi2ELb1EN4cute5tupleIJNS5_1CILi128EEENS7_ILi96EEENS7_ILi192EEEEEELi192ENS_10bfloat16_tEfNS_4arch4Sm80ELb0ELb0ELb1ELb0ELb0ELb0ELb1ELb0EEENS1_21CollectiveEpilogueFwdINS6_IJS8_SA_S9_EEENS6_IJNS7_ILi1EEESI_SI_EEESC_SE_Li256ELb0ELb1ELb0ELb0EEENS1_19SingleTileSchedulerILb0ELb0ELb1ELi128EEEEEEEEEvNT_6ParamsE)
        /*0224*/ 	.word	0x00000000


	//----- nvinfo : EIATTR_MIN_STACK_SIZE
	.align		4
.L_102:
        /*0228*/ 	.byte	0x04, 0x12
        /*022a*/ 	.short	(.L_104 - .L_103)
	.align		4
.L_103:
        /*022c*/ 	.word	index@(_ZN7cutlass13device_kernelIN5flash19enable_sm80_to_sm89INS1_16FlashAttnFwdSm80INS1_25CollectiveMainloopFwdSm80ILi8ELi2ELb1EN4cute5tupleIJNS5_1CILi128EEENS7_ILi96EEENS7_ILi192EEEEEELi192ENS_10bfloat16_tEfNS_4arch4Sm80ELb0ELb0ELb1ELb1ELb0ELb0ELb1ELb0EEENS1_21CollectiveEpilogueFwdINS6_IJS8_SA_S9_EEENS6_IJNS7_ILi1EEESI_SI_EEESC_SE_Li256ELb1ELb1ELb0ELb0EEENS1_19SingleTileSchedulerILb1ELb0ELb1ELi128EEEEEEEEEvNT_6ParamsE)
        /*0230*/ 	.word	0x00000000


	//----- nvinfo : EIATTR_MIN_STACK_SIZE
	.align		4
.L_104:
        /*0234*/ 	.byte	0x04, 0x12
        /*0236*/ 	.short	(.L_106 - .L_105)
	.align		4
.L_105:
        /*0238*/ 	.word	index@(_ZN7cutlass13device_kernelIN5flash19enable_sm80_to_sm89INS1_16FlashAttnFwdSm80INS1_25CollectiveMainloopFwdSm80ILi8ELi2ELb0EN4cute5tupleIJNS5_1CILi128EEENS7_ILi64EEENS7_ILi192EEEEEELi192ENS_10bfloat16_tEfNS_4arch4Sm80ELb0ELb0ELb1ELb1ELb0ELb1ELb1ELb0EEENS1_21CollectiveEpilogueFwdINS6_IJS8_SA_S9_EEENS6_IJNS7_ILi1EEESI_SI_EEESC_SE_Li256ELb1ELb1ELb0ELb0EEENS1_19SingleTileSchedulerILb1ELb0ELb1ELi128EEEEEEEEEvNT_6ParamsE)
        /*023c*/ 	.word	0x00000000


	//----- nvinfo : EIATTR_MIN_STACK_SIZE
	.align		4
.L_106:
        /*0240*/ 	.byte	0x04, 0x12
        /*0242*/ 	.short	(.L_108 - .L_107)
	.align		4
.L_107:
        /*0244*/ 	.word	index@(_ZN7cutlass13device_kernelIN5flash19enable_sm80_to_sm89INS1_16FlashAttnFwdSm80INS1_25CollectiveMainloopFwdSm80ILi8ELi2ELb0EN4cute5tupleIJNS5_1CILi128EEENS7_ILi64EEENS7_ILi192EEEEEELi192ENS_10bfloat16_tEfNS_4arch4Sm80ELb0ELb1ELb1ELb0ELb0ELb0ELb1ELb0EEENS1_21CollectiveEpilogueFwdINS6_IJS8_SA_S9_EEENS6_IJNS7_ILi1EEESI_SI_EEESC_SE_Li256ELb0ELb1ELb0ELb0EEENS1_19SingleTileSchedulerILb0ELb0ELb1ELi128EEEEEEEEEvNT_6ParamsE)
        /*0248*/ 	.word	0x00000000


	//----- nvinfo : EIATTR_MIN_STACK_SIZE
	.align		4
.L_108:
        /*024c*/ 	.byte	0x04, 0x12
        /*024e*/ 	.short	(.L_110 - .L_109)
	.align		4
.L_109:
        /*0250*/ 	.word	index@(_ZN7cutlass13device_kernelIN5flash19enable_sm80_to_sm89INS1_16FlashAttnFwdSm80INS1_25CollectiveMainloopFwdSm80ILi8ELi2ELb0EN4cute5tupleIJNS5_1CILi128EEENS7_ILi64EEENS7_ILi192EEEEEELi192ENS_10bfloat16_tEfNS_4arch4Sm80ELb0ELb1ELb1ELb1ELb0ELb0ELb1ELb0EEENS1_21CollectiveEpilogueFwdINS6_IJS8_SA_S9_EEENS6_IJNS7_ILi1EEESI_SI_EEESC_SE_Li256ELb1ELb1ELb0ELb0EEENS1_19SingleTileSchedulerILb1ELb0ELb1ELi128EEEEEEEEEvNT_6ParamsE)
        /*0254*/ 	.word	0x00000000


	//----- nvinfo : EIATTR_MIN_STACK_SIZE
	.align		4
.L_110:
        /*0258*/ 	.byte	0x04, 0x12
        /*025a*/ 	.short	(.L_112 - .L_111)
	.align		4
.L_111:
        /*025c*/ 	.word	index@(_ZN7cutlass13device_kernelIN5flash19enable_sm80_to_sm89INS1_16FlashAttnFwdSm80INS1_25CollectiveMainloopFwdSm80ILi8ELi2ELb0EN4cute5tupleIJNS5_1CILi128EEENS7_ILi64EEENS7_ILi192EEEEEELi192ENS_10bfloat16_tEfNS_4arch4Sm80ELb0ELb1ELb1ELb1ELb0ELb1ELb1ELb0EEENS1_21CollectiveEpilogueFwdINS6_IJS8_SA_S9_EEENS6_IJNS7_ILi1EEESI_SI_EEESC_SE_Li256ELb1ELb1ELb0ELb0EEENS1_19SingleTileSchedulerILb1ELb0ELb1ELi128EEEEEEEEEvNT_6ParamsE)
        /*0260*/ 	.word	0x00000000


	//----- nvinfo : EIATTR_MIN_STACK_SIZE
	.align		4
.L_112:
        /*0264*/ 	.byte	0x04, 0x12
        /*0266*/ 	.short	(.L_114 - .L_113)
	.align		4
.L_113:
        /*0268*/ 	.word	index@(_ZN7cutlass13device_kernelIN5flash19enable_sm80_to_sm89INS1_16FlashAttnFwdSm80INS1_25CollectiveMainloopFwdSm80ILi8ELi2ELb1EN4cute5tupleIJNS5_1CILi128EEENS7_ILi96EEENS7_ILi192EEEEEELi192ENS_10bfloat16_tEfNS_4arch4Sm80ELb1ELb0ELb1ELb0ELb0ELb0ELb1ELb0EEENS1_21CollectiveEpilogueFwdINS6_IJS8_SA_S9_EEENS6_IJNS7_ILi1EEESI_SI_EEESC_SE_Li256ELb0ELb1ELb0ELb0EEENS1_30DynamicPersistentTileSchedulerILi256ELi256ELb0ELb1ELb0EEEEEEEEEvNT_6ParamsE)
        /*026c*/ 	.word	0x00000000


	//----- nvinfo : EIATTR_MIN_STACK_SIZE
	.align		4
.L_114:
        /*0270*/ 	.byte	0x04, 0x12
        /*0272*/ 	.short	(.L_116 - .L_115)
	.align		4
.L_115:
        /*0274*/ 	.word	index@(_ZN7cutlass13device_kernelIN5flash19enable_sm80_to_sm89INS1_16FlashAttnFwdSm80INS1_25CollectiveMainloopFwdSm80ILi8ELi2ELb1EN4cute5tupleIJNS5_1CILi128EEENS7_ILi96EEENS7_ILi192EEEEEELi192ENS_10bfloat16_tEfNS_4arch4Sm80ELb1ELb0ELb1ELb1ELb0ELb0ELb1ELb0EEENS1_21CollectiveEpilogueFwdINS6_IJS8_SA_S9_EEENS6_IJNS7_ILi1EEESI_SI_EEESC_SE_Li256ELb1ELb1ELb0ELb0EEENS1_19SingleTileSchedulerILb1ELb0ELb1ELi128EEEEEEEEEvNT_6ParamsE)
        /*0278*/ 	.word	0x00000000


	//----- nvinfo : EIATTR_MIN_STACK_SIZE
	.align		4
.L_116:
        /*027c*/ 	.byte	0x04, 0x12
        /*027e*/ 	.short	(.L_118 - .L_117)
	.align		4
.L_117:
        /*0280*/ 	.word	index@(_ZN7cutlass13device_kernelIN5flash19enable_sm80_to_sm89INS1_16FlashAttnFwdSm80INS1_25CollectiveMainloopFwdSm80ILi8ELi2ELb0EN4cute5tupleIJNS5_1CILi128EEENS7_ILi64EEENS7_ILi192EEEEEELi192ENS_10bfloat16_tEfNS_4arch4Sm80ELb1ELb0ELb1ELb1ELb0ELb1ELb1ELb0EEENS1_21CollectiveEpilogueFwdINS6_IJS8_SA_S9_EEENS6_IJNS7_ILi1EEESI_SI_EEESC_SE_Li256ELb1ELb1ELb0ELb0EEENS1_19SingleTileSchedulerILb1ELb0ELb1ELi128EEEEEEEEEvNT_6ParamsE)
        /*0284*/ 	.word	0x00000000
.L_118:


//--------------------- .nv.compat                --------------------------
	.section	.nv.compat,"",@"SHT_CUDA_COMPAT_INFO"
	.align	4
        /*0000*/ 	.byte	0x02, 0x09, 0x01, 0x00, 0x02, 0x02, 0x01, 0x00, 0x02, 0x05, 0x05, 0x00, 0x03, 0x07, 0x01, 0x01
        /*0010*/ 	.byte	0x02, 0x03, 0x00, 0x00, 0x02, 0x06, 0x01, 0x00, 0x04, 0x0b, 0x08, 0x00, 0x00, 0x00, 0x00, 0x00
        /*0020*/ 	.byte	0x00, 0x00, 0x00, 0x00


//--------------------- .nv.info._ZN7cutlass13device_kernelIN5flash19enable_sm80_to_sm89INS1_16FlashAttnFwdSm80INS1_25CollectiveMainloopFwdSm80ILi8ELi1ELb1EN4cute5tupleIJNS5_1CILi128EEENS7_ILi96EEENS7_ILi192EEEEEELi192ENS_10bfloat16_tEfNS_4arch4Sm80ELb0ELb0ELb1ELb0ELb0ELb0ELb1ELb0EEENS1_21CollectiveEpilogueFwdINS6_IJS8_SA_S9_EEENS6_IJNS7_ILi1EEESI_SI_EEESC_SE_Li256ELb0ELb1ELb0ELb0EEENS1_19SingleTileSchedulerILb0ELb0ELb1ELi128EEEEEEEEEvNT_6ParamsE --------------------------
	.section	.nv.info._ZN7cutlass13device_kernelIN5flash19enable_sm80_to_sm89INS1_16FlashAttnFwdSm80INS1_25CollectiveMainloopFwdSm80ILi8ELi1ELb1EN4cute5tupleIJNS5_1CILi128EEENS7_ILi96EEENS7_ILi192EEEEEELi192ENS_10bfloat16_tEfNS_4arch4Sm80ELb0ELb0ELb1ELb0ELb0ELb0ELb1ELb0EEENS1_21CollectiveEpilogueFwdINS6_IJS8_SA_S9_EEENS6_IJNS7_ILi1EEESI_SI_EEESC_SE_Li256ELb0ELb1ELb0ELb0EEENS1_19SingleTileSchedulerILb0ELb0ELb1ELi128EEEEEEEEEvNT_6ParamsE,"",@"SHT_CUDA_INFO"
	.sectionflags	@""
	.align	4


	//----- nvinfo : EIATTR_CUDA_API_VERSION
	.align		4
        /*0000*/ 	.byte	0x04, 0x37
        /*0002*/ 	.short	(.L_120 - .L_119)
.L_119:
        /*0004*/ 	.word	0x00000082


	//----- nvinfo : EIATTR_KPARAM_INFO
	.align		4
.L_120:
        /*0008*/ 	.byte	0x04, 0x17
        /*000a*/ 	.short	(.L_122 - .L_121)
.L_121:
        /*000c*/ 	.word	0x00000000
        /*0010*/ 	.short	0x0000
        /*0012*/ 	.short	0x0000
        /*0014*/ 	.byte	0x00, 0xf0, 0x61, 0x10


	//----- nvinfo : EIATTR_SPARSE_MMA_MASK
	.align		4
.L_122:
        /*0018*/ 	.byte	0x03, 0x50
        /*001a*/ 	.short	0x0000


	//----- nvinfo : EIATTR_MAXREG_COUNT
	.align		4
        /*001c*/ 	.byte	0x03, 0x1b
        /*001e*/ 	.short	0x00ff


	//----- nvinfo : EIATTR_MERCURY_ISA_VERSION
	.align		4
        /*0020*/ 	.byte	0x03, 0x5f
        /*0022*/ 	.short	0x0101


	//----- nvinfo : EIATTR_EXIT_INSTR_OFFSETS
	.align		4
        /*0024*/ 	.byte	0x04, 0x1c
        /*0026*/ 	.short	(.L_124 - .L_123)


	//   ....[0]....
.L_123:
        /*0028*/ 	.word	0x00000010


	//----- nvinfo : EIATTR_MAX_THREADS
	.align		4
.L_124:
        /*002c*/ 	.byte	0x04, 0x05
        /*002e*/ 	.short	(.L_126 - .L_125)
.L_125:
        /*0030*/ 	.word	0x00000100
        /*0034*/ 	.word	0x00000001
        /*0038*/ 	.word	0x00000001


	//----- nvinfo : EIATTR_CBANK_PARAM_SIZE
	.align		4
.L_126:
        /*003c*/ 	.byte	0x03, 0x19
        /*003e*/ 	.short	0x0418


	//----- nvinfo : EIATTR_PARAM_CBANK
	.align		4
        /*0040*/ 	.byte	0x04, 0x0a
        /*0042*/ 	.short	(.L_128 - .L_127)
	.align		4
.L_127:
        /*0044*/ 	.word	index@(.nv.constant0._ZN7cutlass13device_kernelIN5flash19enable_sm80_to_sm89INS1_16FlashAttnFwdSm80INS1_25CollectiveMainloopFwdSm80ILi8ELi1ELb1EN4cute5tupleIJNS5_1CILi128EEENS7_ILi96EEENS7_ILi192EEEEEELi192ENS_10bfloat16_tEfNS_4arch4Sm80ELb0ELb0ELb1ELb0ELb0ELb0ELb1ELb0EEENS1_21CollectiveEpilogueFwdINS6_IJS8_SA_S9_EEENS6_IJNS7_ILi1EEESI_SI_EEESC_SE_Li256ELb0ELb1ELb0ELb0EEENS1_19SingleTileSchedulerILb0ELb0ELb1ELi128EEEEEEEEEvNT_6ParamsE)
        /*0048*/ 	.short	0x0210
        /*004a*/ 	.short	0x0418


	//----- nvinfo : EIATTR_SW_WAR
	.align		4
.L_128:
        /*004c*/ 	.byte	0x04, 0x36
        /*004e*/ 	.short	(.L_130 - .L_129)
.L_129:
        /*0050*/ 	.word	0x00000008
.L_130:


//--------------------- .nv.info._ZN7cutlass13device_kernelIN5flash19enable_sm80_to_sm89INS1_16FlashAttnFwdSm80INS1_25CollectiveMainloopFwdSm80ILi8ELi1ELb1EN4cute5tupleIJNS5_1CILi128EEENS7_ILi96EEENS7_ILi192EEEEEELi192ENS_10bfloat16_tEfNS_4arch4Sm80ELb0ELb0ELb1ELb1ELb0ELb0ELb1ELb0EEENS1_21CollectiveEpilogueFwdINS6_IJS8_SA_S9_EEENS6_IJNS7_ILi1EEESI_SI_EEESC_SE_Li256ELb1ELb1ELb0ELb0EEENS1_19SingleTileSchedulerILb1ELb0ELb1ELi128EEEEEEEEEvNT_6ParamsE --------------------------
	.section	.nv.info._ZN7cutlass13device_kernelIN5flash19enable_sm80_to_sm89INS1_16FlashAttnFwdSm80INS1_25CollectiveMainloopFwdSm80ILi8ELi1ELb1EN4cute5tupleIJNS5_1CILi128EEENS7_ILi96EEENS7_ILi192EEEEEELi192ENS_10bfloat16_tEfNS_4arch4Sm80ELb0ELb0ELb1ELb1ELb0ELb0ELb1ELb0EEENS1_21CollectiveEpilogueFwdINS6_IJS8_SA_S9_EEENS6_IJNS7_ILi1EEESI_SI_EEESC_SE_Li256ELb1ELb1ELb0ELb0EEENS1_19SingleTileSchedulerILb1ELb0ELb1ELi128EEEEEEEEEvNT_6ParamsE,"",@"SHT_CUDA_INFO"
	.sectionflags	@""
	.align	4


	//----- nvinfo : EIATTR_CUDA_API_VERSION
	.align		4
        /*0000*/ 	.byte	0x04, 0x37
        /*0002*/ 	.short	(.L_132 - .L_131)
.L_131:
        /*0004*/ 	.word	0x00000082


	//----- nvinfo : EIATTR_KPARAM_INFO
	.align		4
.L_132:
        /*0008*/ 	.byte	0x04, 0x17
        /*000a*/ 	.short	(.L_134 - .L_133)
.L_133:
        /*000c*/ 	.word	0x00000000
        /*0010*/ 	.short	0x0000
        /*0012*/ 	.short	0x0000
        /*0014*/ 	.byte	0x00, 0xf0, 0x61, 0x10


	//----- nvinfo : EIATTR_SPARSE_MMA_MASK
	.align		4
.L_134:
        /*0018*/ 	.byte	0x03, 0x50
        /*001a*/ 	.short	0x0000


	//----- nvinfo : EIATTR_MAXREG_COUNT
	.align		4
        /*001c*/ 	.byte	0x03, 0x1b
        /*001e*/ 	.short	0x00ff


	//----- nvinfo : EIATTR_MERCURY_ISA_VERSION
	.align		4
        /*0020*/ 	.byte	0x03, 0x5f
        /*0022*/ 	.short	0x0101


	//----- nvinfo : EIATTR_EXIT_INSTR_OFFSETS
	.align		4
        /*0024*/ 	.byte	0x04, 0x1c
        /*0026*/ 	.short	(.L_136 - .L_135)


	//   ....[0]....
.L_135:
        /*0028*/ 	.word	0x00000010


	//----- nvinfo : EIATTR_MAX_THREADS
	.align		4
.L_136:
        /*002c*/ 	.byte	0x04, 0x05
        /*002e*/ 	.short	(.L_138 - .L_137)
.L_137:
        /*0030*/ 	.word	0x00000100
        /*0034*/ 	.word	0x00000001
        /*0038*/ 	.word	0x00000001


	//----- nvinfo : EIATTR_CBANK_PARAM_SIZE
	.align		4
.L_138:
        /*003c*/ 	.byte	0x03, 0x19
        /*003e*/ 	.short	0x0418


	//----- nvinfo : EIATTR_PARAM_CBANK
	.align		4
        /*0040*/ 	.byte	0x04, 0x0a
        /*0042*/ 	.short	(.L_140 - .L_139)
	.align		4
.L_139:
        /*0044*/ 	.word	index@(.nv.constant0._ZN7cutlass13device_kernelIN5flash19enable_sm80_to_sm89INS1_16FlashAttnFwdSm80INS1_25CollectiveMainloopFwdSm80ILi8ELi1ELb1EN4cute5tupleIJNS5_1CILi128EEENS7_ILi96EEENS7_ILi192EEEEEELi192ENS_10bfloat16_tEfNS_4arch4Sm80ELb0ELb0ELb1ELb1ELb0ELb0ELb1ELb0EEENS1_21CollectiveEpilogueFwdINS6_IJS8_SA_S9_EEENS6_IJNS7_ILi1EEESI_SI_EEESC_SE_Li256ELb1ELb1ELb0ELb0EEENS1_19SingleTileSchedulerILb1ELb0ELb1ELi128EEEEEEEEEvNT_6ParamsE)
        /*0048*/ 	.short	0x0210
        /*004a*/ 	.short	0x0418


	//----- nvinfo : EIATTR_SW_WAR
	.align		4
.L_140:
        /*004c*/ 	.byte	0x04, 0x36
        /*004e*/ 	.short	(.L_142 - .L_141)
.L_141:
        /*0050*/ 	.word	0x00000008
.L_142:


//--------------------- .nv.info._ZN7cutlass13device_kernelIN5flash19enable_sm80_to_sm89INS1_16FlashAttnFwdSm80INS1_25CollectiveMainloopFwdSm80ILi8ELi1ELb0EN4cute5tupleIJNS5_1CILi128EEENS7_ILi64EEENS7_ILi192EEEEEELi192ENS_10bfloat16_tEfNS_4arch4Sm80ELb0ELb0ELb1ELb1ELb0ELb1ELb1ELb0EEENS1_21CollectiveEpilogueFwdINS6_IJS8_SA_S9_EEENS6_IJNS7_ILi1EEESI_SI_EEESC_SE_Li256ELb1ELb1ELb0ELb0EEENS1_19SingleTileSchedulerILb1ELb0ELb1ELi128EEEEEEEEEvNT_6ParamsE --------------------------
	.section	.nv.info._ZN7cutlass13device_kernelIN5flash19enable_sm80_to_sm89INS1_16FlashAttnFwdSm80INS1_25CollectiveMainloopFwdSm80ILi8ELi1ELb0EN4cute5tupleIJNS5_1CILi128EEENS7_ILi64EEENS7_ILi192EEEEEELi192ENS_10bfloat16_tEfNS_4arch4Sm80ELb0ELb0ELb1ELb1ELb0ELb1ELb1ELb0EEENS1_21CollectiveEpilogueFwdINS6_IJS8_SA_S9_EEENS6_IJNS7_ILi1EEESI_SI_EEESC_SE_Li256ELb1ELb1ELb0ELb0EEENS1_19SingleTileSchedulerILb1ELb0ELb1ELi128EEEEEEEEEvNT_6ParamsE,"",@"SHT_CUDA_INFO"
	.sectionflags	@""
	.align	4


	//----- nvinfo : EIATTR_CUDA_API_VERSION
	.align		4
        /*0000*/ 	.byte	0x04, 0x37
        /*0002*/ 	.short	(.L_144 - .L_143)
.L_143:
        /*0004*/ 	.word	0x00000082


	//----- nvinfo : EIATTR_KPARAM_INFO
	.align		4
.L_144:
        /*0008*/ 	.byte	0x04, 0x17
        /*000a*/ 	.short	(.L_146 - .L_145)
.L_145:
        /*000c*/ 	.word	0x00000000
        /*0010*/ 	.short	0x0000
        /*0012*/ 	.short	0x0000
        /*0014*/ 	.byte	0x00, 0xf0, 0x61, 0x10


	//----- nvinfo : EIATTR_SPARSE_MMA_MASK
	.align		4
.L_146:
        /*0018*/ 	.byte	0x03, 0x50
        /*001a*/ 	.short	0x0000


	//----- nvinfo : EIATTR_MAXREG_COUNT
	.align		4
        /*001c*/ 	.byte	0x03, 0x1b
        /*001e*/ 	.short	0x00ff


	//----- nvinfo : EIATTR_MERCURY_ISA_VERSION
	.align		4
        /*0020*/ 	.byte	0x03, 0x5f
        /*0022*/ 	.short	0x0101


	//----- nvinfo : EIATTR_EXIT_INSTR_OFFSETS
	.align		4
        /*0024*/ 	.byte	0x04, 0x1c
        /*0026*/ 	.short	(.L_148 - .L_147)


	//   ....[0]....
.L_147:
        /*0028*/ 	.word	0x00000010


	//----- nvinfo : EIATTR_MAX_THREADS
	.align		4
.L_148:
        /*002c*/ 	.byte	0x04, 0x05
        /*002e*/ 	.short	(.L_150 - .L_149)
.L_149:
        /*0030*/ 	.word	0x00000100
        /*0034*/ 	.word	0x00000001
        /*0038*/ 	.word	0x00000001


	//----- nvinfo : EIATTR_CBANK_PARAM_SIZE
	.align		4
.L_150:
        /*003c*/ 	.byte	0x03, 0x19
        /*003e*/ 	.short	0x0418


	//----- nvinfo : EIATTR_PARAM_CBANK
	.align		4
        /*0040*/ 	.byte	0x04, 0x0a
        /*0042*/ 	.short	(.L_152 - .L_151)
	.align		4
.L_151:
        /*0044*/ 	.word	index@(.nv.constant0._ZN7cutlass13device_kernelIN5flash19enable_sm80_to_sm89INS1_16FlashAttnFwdSm80INS1_25CollectiveMainloopFwdSm80ILi8ELi1ELb0EN4cute5tupleIJNS5_1CILi128EEENS7_ILi64EEENS7_ILi192EEEEEELi192ENS_10bfloat16_tEfNS_4arch4Sm80ELb0ELb0ELb1ELb1ELb0ELb1ELb1ELb0EEENS1_21CollectiveEpilogueFwdINS6_IJS8_SA_S9_EEENS6_IJNS7_ILi1EEESI_SI_EEESC_SE_Li256ELb1ELb1ELb0ELb0EEENS1_19SingleTileSchedulerILb1ELb0ELb1ELi128EEEEEEEEEvNT_6ParamsE)
        /*0048*/ 	.short	0x0210
        /*004a*/ 	.short	0x0418


	//----- nvinfo : EIATTR_SW_WAR
	.align		4
.L_152:
        /*004c*/ 	.byte	0x04, 0x36
        /*004e*/ 	.short	(.L_154 - .L_153)
.L_153:
        /*0050*/ 	.word	0x00000008
.L_154:


//--------------------- .nv.info._ZN7cutlass13device_kernelIN5flash19enable_sm80_to_sm89INS1_16FlashAttnFwdSm80INS1_25CollectiveMainloopFwdSm80ILi8ELi1ELb0EN4cute5tupleIJNS5_1CILi128EEENS7_ILi64EEENS7_ILi192EEEEEELi192ENS_10bfloat16_tEfNS_4arch4Sm80ELb0ELb1ELb1ELb0ELb0ELb0ELb1ELb0EEENS1_21CollectiveEpilogueFwdINS6_IJS8_SA_S9_EEENS6_IJNS7_ILi1EEESI_SI_EEESC_SE_Li256ELb0ELb1ELb0ELb0EEENS1_19SingleTileSchedulerILb0ELb0ELb1ELi128EEEEEEEEEvNT_6ParamsE --------------------------
	.section	.nv.info._ZN7cutlass13device_kernelIN5flash19enable_sm80_to_sm89INS1_16FlashAttnFwdSm80INS1_25CollectiveMainloopFwdSm80ILi8ELi1ELb0EN4cute5tupleIJNS5_1CILi128EEENS7_ILi64EEENS7_ILi192EEEEEELi192ENS_10bfloat16_tEfNS_4arch4Sm80ELb0ELb1ELb1ELb0ELb0ELb0ELb1ELb0EEENS1_21CollectiveEpilogueFwdINS6_IJS8_SA_S9_EEENS6_IJNS7_ILi1EEESI_SI_EEESC_SE_Li256ELb0ELb1ELb0ELb0EEENS1_19SingleTileSchedulerILb0ELb0ELb1ELi128EEEEEEEEEvNT_6ParamsE,"",@"SHT_CUDA_INFO"
	.sectionflags	@""
	.align	4


	//----- nvinfo : EIATTR_CUDA_API_VERSION
	.align		4
        /*0000*/ 	.byte	0x04, 0x37
        /*0002*/ 	.short	(.L_156 - .L_155)
.L_155:
        /*0004*/ 	.word	0x00000082


	//----- nvinfo : EIATTR_KPARAM_INFO
	.align		4
.L_156:
        /*0008*/ 	.byte	0x04, 0x17
        /*000a*/ 	.short	(.L_158 - .L_157)
.L_157:
        /*000c*/ 	.word	0x00000000
        /*0010*/ 	.short	0x0000
        /*0012*/ 	.short	0x0000
        /*0014*/ 	.byte	0x00, 0xf0, 0x61, 0x10


	//----- nvinfo : EIATTR_SPARSE_MMA_MASK
	.align		4
.L_158:
        /*0018*/ 	.byte	0x03, 0x50
        /*001a*/ 	.short	0x0000


	//----- nvinfo : EIATTR_MAXREG_COUNT
	.align		4
        /*001c*/ 	.byte	0x03, 0x1b
        /*001e*/ 	.short	0x00ff


	//----- nvinfo : EIATTR_MERCURY_ISA_VERSION
	.align		4
        /*0020*/ 	.byte	0x03, 0x5f
        /*0022*/ 	.short	0x0101


	//----- nvinfo : EIATTR_EXIT_INSTR_OFFSETS
	.align		4
        /*0024*/ 	.byte	0x04, 0x1c
        /*0026*/ 	.short	(.L_160 - .L_159)


	//   ....[0]....
.L_159:
        /*0028*/ 	.word	0x00000010


	//----- nvinfo : EIATTR_MAX_THREADS
	.align		4
.L_160:
        /*002c*/ 	.byte	0x04, 0x05
        /*002e*/ 	.short	(.L_162 - .L_161)
.L_161:
        /*0030*/ 	.word	0x00000100
        /*0034*/ 	.word	0x00000001
        /*0038*/ 	.word	0x00000001


	//----- nvinfo : EIATTR_CBANK_PARAM_SIZE
	.align		4
.L_162:
        /*003c*/ 	.byte	0x03, 0x19
        /*003e*/ 	.short	0x0418


	//----- nvinfo : EIATTR_PARAM_CBANK
	.align		4
        /*0040*/ 	.byte	0x04, 0x0a
        /*0042*/ 	.short	(.L_164 - .L_163)
	.align		4
.L_163:
        /*0044*/ 	.word	index@(.nv.constant0._ZN7cutlass13device_kernelIN5flash19enable_sm80_to_sm89INS1_16FlashAttnFwdSm80INS1_25CollectiveMainloopFwdSm80ILi8ELi1ELb0EN4cute5tupleIJNS5_1CILi128EEENS7_ILi64EEENS7_ILi192EEEEEELi192ENS_10bfloat16_tEfNS_4arch4Sm80ELb0ELb1ELb1ELb0ELb0ELb0ELb1ELb0EEENS1_21CollectiveEpilogueFwdINS6_IJS8_SA_S9_EEENS6_IJNS7_ILi1EEESI_SI_EEESC_SE_Li256ELb0ELb1ELb0ELb0EEENS1_19SingleTileSchedulerILb0ELb0ELb1ELi128EEEEEEEEEvNT_6ParamsE)
        /*0048*/ 	.short	0x0210
        /*004a*/ 	.short	0x0418


	//----- nvinfo : EIATTR_SW_WAR
	.align		4
.L_164:
        /*004c*/ 	.byte	0x04, 0x36
        /*004e*/ 	.short	(.L_166 - .L_165)
.L_165:
        /*0050*/ 	.word	0x00000008
.L_166:


//--------------------- .nv.info._ZN7cutlass13device_kernelIN5flash19enable_sm80_to_sm89INS1_16FlashAttnFwdSm80INS1_25CollectiveMainloopFwdSm80ILi8ELi1ELb0EN4cute5tupleIJNS5_1CILi128EEENS7_ILi64EEENS7_ILi192EEEEEELi192ENS_10bfloat16_tEfNS_4arch4Sm80ELb0ELb1ELb1ELb1ELb0ELb0ELb1ELb0EEENS1_21CollectiveEpilogueFwdINS6_IJS8_SA_S9_EEENS6_IJNS7_ILi1EEESI_SI_EEESC_SE_Li256ELb1ELb1ELb0ELb0EEENS1_19SingleTileSchedulerILb1ELb0ELb1ELi128EEEEEEEEEvNT_6ParamsE --------------------------
	.section	.nv.info._ZN7cutlass13device_kernelIN5flash19enable_sm80_to_sm89INS1_16FlashAttnFwdSm80INS1_25CollectiveMainloopFwdSm80ILi8ELi1ELb0EN4cute5tupleIJNS5_1CILi128EEENS7_ILi64EEENS7_ILi192EEEEEELi192ENS_10bfloat16_tEfNS_4arch4Sm80ELb0ELb1ELb1ELb1ELb0ELb0ELb1ELb0EEENS1_21CollectiveEpilogueFwdINS6_IJS8_SA_S9_EEENS6_IJNS7_ILi1EEESI_SI_EEESC_SE_Li256ELb1ELb1ELb0ELb0EEENS1_19SingleTileSchedulerILb1ELb0ELb1ELi128EEEEEEEEEvNT_6ParamsE,"",@"SHT_CUDA_INFO"
	.sectionflags	@""
	.align	4


	//----- nvinfo : EIATTR_CUDA_API_VERSION
	.align		4
        /*0000*/ 	.byte	0x04, 0x37
        /*0002*/ 	.short	(.L_168 - .L_167)
.L_167:
        /*0004*/ 	.word	0x00000082


	//----- nvinfo : EIATTR_KPARAM_INFO
	.align		4
.L_168:
        /*0008*/ 	.byte	0x04, 0x17
        /*000a*/ 	.short	(.L_170 - .L_169)
.L_169:
        /*000c*/ 	.word	0x00000000
        /*0010*/ 	.short	0x0000
        /*0012*/ 	.short	0x0000
        /*0014*/ 	.byte	0x00, 0xf0, 0x61, 0x10


	//----- nvinfo : EIATTR_SPARSE_MMA_MASK
	.align		4
.L_170:
        /*0018*/ 	.byte	0x03, 0x50
        /*001a*/ 	.short	0x0000


	//----- nvinfo : EIATTR_MAXREG_COUNT
	.align		4
        /*001c*/ 	.byte	0x03, 0x1b
        /*001e*/ 	.short	0x00ff


	//----- nvinfo : EIATTR_MERCURY_ISA_VERSION
	.align		4
        /*0020*/ 	.byte	0x03, 0x5f
        /*0022*/ 	.short	0x0101


	//----- nvinfo : EIATTR_EXIT_INSTR_OFFSETS
	.align		4
        /*0024*/ 	.byte	0x04, 0x1c
        /*0026*/ 	.short	(.L_172 - .L_171)


	//   ....[0]....
.L_171:
        /*0028*/ 	.word	0x00000010


	//----- nvinfo : EIATTR_MAX_THREADS
	.align		4
.L_172:
        /*002c*/ 	.byte	0x04, 0x05
        /*002e*/ 	.short	(.L_174 - .L_173)
.L_173:
        /*0030*/ 	.word	0x00000100
        /*0034*/ 	.word	0x00000001
        /*0038*/ 	.word	0x00000001


	//----- nvinfo : EIATTR_CBANK_PARAM_SIZE
	.align		4
.L_174:
        /*003c*/ 	.byte	0x03, 0x19
        /*003e*/ 	.short	0x0418


	//----- nvinfo : EIATTR_PARAM_CBANK
	.align		4
        /*0040*/ 	.byte	0x04, 0x0a
        /*0042*/ 	.short	(.L_176 - .L_175)
	.align		4
.L_175:
        /*0044*/ 	.word	index@(.nv.constant0._ZN7cutlass13device_kernelIN5flash19enable_sm80_to_sm89INS1_16FlashAttnFwdSm80INS1_25CollectiveMainloopFwdSm80ILi8ELi1ELb0EN4cute5tupleIJNS5_1CILi128EEENS7_ILi64EEENS7_ILi192EEEEEELi192ENS_10bfloat16_tEfNS_4arch4Sm80ELb0ELb1ELb1ELb1ELb0ELb0ELb1ELb0EEENS1_21CollectiveEpilogueFwdINS6_IJS8_SA_S9_EEENS6_IJNS7_ILi1EEESI_SI_EEESC_SE_Li256ELb1ELb1ELb0ELb0EEENS1_19SingleTileSchedulerILb1ELb0ELb1ELi128EEEEEEEEEvNT_6ParamsE)
        /*0048*/ 	.short	0x0210
        /*004a*/ 	.short	0x0418


	//----- nvinfo : EIATTR_SW_WAR
	.align		4
.L_176:
        /*004c*/ 	.byte	0x04, 0x36
        /*004e*/ 	.short	(.L_178 - .L_177)
.L_177:
        /*0050*/ 	.word	0x00000008
.L_178:


//--------------------- .nv.info._ZN7cutlass13device_kernelIN5flash19enable_sm80_to_sm89INS1_16FlashAttnFwdSm80INS1_25CollectiveMainloopFwdSm80ILi8ELi1ELb0EN4cute5tupleIJNS5_1CILi128EEENS7_ILi64EEENS7_ILi192EEEEEELi192ENS_10bfloat16_tEfNS_4arch4Sm80ELb0ELb1ELb1ELb1ELb0ELb1ELb1ELb0EEENS1_21CollectiveEpilogueFwdINS6_IJS8_SA_S9_EEENS6_IJNS7_ILi1EEESI_SI_EEESC_SE_Li256ELb1ELb1ELb0ELb0EEENS1_19SingleTileSchedulerILb1ELb0ELb1ELi128EEEEEEEEEvNT_6ParamsE --------------------------
	.section	.nv.info._ZN7cutlass13device_kernelIN5flash19enable_sm80_to_sm89INS1_16FlashAttnFwdSm80INS1_25CollectiveMainloopFwdSm80ILi8ELi1ELb0EN4cute5tupleIJNS5_1CILi128EEENS7_ILi64EEENS7_ILi192EEEEEELi192ENS_10bfloat16_tEfNS_4arch4Sm80ELb0ELb1ELb1ELb1ELb0ELb1ELb1ELb0EEENS1_21CollectiveEpilogueFwdINS6_IJS8_SA_S9_EEENS6_IJNS7_ILi1EEESI_SI_EEESC_SE_Li256ELb1ELb1ELb0ELb0EEENS1_19SingleTileSchedulerILb1ELb0ELb1ELi128EEEEEEEEEvNT_6ParamsE,"",@"SHT_CUDA_INFO"
	.sectionflags	@""
	.align	4


	//----- nvinfo : EIATTR_CUDA_API_VERSION
	.align		4
        /*0000*/ 	.byte	0x04, 0x37
        /*0002*/ 	.short	(.L_180 - .L_179)
.L_179:
        /*0004*/ 	.word	0x00000082


	//----- nvinfo : EIATTR_KPARAM_INFO
	.align		4
.L_180:
        /*0008*/ 	.byte	0x04, 0x17
        /*000a*/ 	.short	(.L_182 - .L_181)
.L_181:
        /*000c*/ 	.word	0x00000000
        /*0010*/ 	.short	0x0000
        /*0012*/ 	.short	0x0000
        /*0014*/ 	.byte	0x00, 0xf0, 0x61, 0x10


	//----- nvinfo : EIATTR_SPARSE_MMA_MASK
	.align		4
.L_182:
        /*0018*/ 	.byte	0x03, 0x50
        /*001a*/ 	.short	0x0000


	//----- nvinfo : EIATTR_MAXREG_COUNT
	.align		4
        /*001c*/ 	.byte	0x03, 0x1b
        /*001e*/ 	.short	0x00ff


	//----- nvinfo : EIATTR_MERCURY_ISA_VERSION
	.align		4
        /*0020*/ 	.byte	0x03, 0x5f
        /*0022*/ 	.short	0x0101


	//----- nvinfo : EIATTR_EXIT_INSTR_OFFSETS
	.align		4
        /*0024*/ 	.byte	0x04, 0x1c
        /*0026*/ 	.short	(.L_184 - .L_183)


	//   ....[0]....
.L_183:
        /*0028*/ 	.word	0x00000010


	//----- nvinfo : EIATTR_MAX_THREADS
	.align		4
.L_184:
        /*002c*/ 	.byte	0x04, 0x05
        /*002e*/ 	.short	(.L_186 - .L_185)
.L_185:
        /*0030*/ 	.word	0x00000100
        /*0034*/ 	.word	0x00000001
        /*0038*/ 	.word	0x00000001


	//----- nvinfo : EIATTR_CBANK_PARAM_SIZE
	.align		4
.L_186:
        /*003c*/ 	.byte	0x03, 0x19
        /*003e*/ 	.short	0x0418


	//----- nvinfo : EIATTR_PARAM_CBANK
	.align		4
        /*0040*/ 	.byte	0x04, 0x0a
        /*0042*/ 	.short	(.L_188 - .L_187)
	.align		4
.L_187:
        /*0044*/ 	.word	index@(.nv.constant0._ZN7cutlass13device_kernelIN5flash19enable_sm80_to_sm89INS1_16FlashAttnFwdSm80INS1_25CollectiveMainloopFwdSm80ILi8ELi1ELb0EN4cute5tupleIJNS5_1CILi128EEENS7_ILi64EEENS7_ILi192EEEEEELi192ENS_10bfloat16_tEfNS_4arch4Sm80ELb0ELb1ELb1ELb1ELb0ELb1ELb1ELb0EEENS1_21CollectiveEpilogueFwdINS6_IJS8_SA_S9_EEENS6_IJNS7_ILi1EEESI_SI_EEESC_SE_Li256ELb1ELb1ELb0ELb0EEENS1_19SingleTileSchedulerILb1ELb0ELb1ELi128EEEEEEEEEvNT_6ParamsE)
        /*0048*/ 	.short	0x0210
        /*004a*/ 	.short	0x0418


	//----- nvinfo : EIATTR_SW_WAR
	.align		4
.L_188:
        /*004c*/ 	.byte	0x04, 0x36
        /*004e*/ 	.short	(.L_190 - .L_189)
.L_189:
        /*0050*/ 	.word	0x00000008
.L_190:


//--------------------- .nv.info._ZN7cutlass13device_kernelIN5flash19enable_sm80_to_sm89INS1_16FlashAttnFwdSm80INS1_25CollectiveMainloopFwdSm80ILi8ELi1ELb1EN4cute5tupleIJNS5_1CILi128EEENS7_ILi96EEENS7_ILi192EEEEEELi192ENS_10bfloat16_tEfNS_4arch4Sm80ELb1ELb0ELb1ELb0ELb0ELb0ELb1ELb0EEENS1_21CollectiveEpilogueFwdINS6_IJS8_SA_S9_EEENS6_IJNS7_ILi1EEESI_SI_EEESC_SE_Li256ELb0ELb1ELb0ELb0EEENS1_30DynamicPersistentTileSchedulerILi256ELi256ELb0ELb1ELb0EEEEEEEEEvNT_6ParamsE --------------------------
	.section	.nv.info._ZN7cutlass13device_kernelIN5flash19enable_sm80_to_sm89INS1_16FlashAttnFwdSm80INS1_25CollectiveMainloopFwdSm80ILi8ELi1ELb1EN4cute5tupleIJNS5_1CILi128EEENS7_ILi96EEENS7_ILi192EEEEEELi192ENS_10bfloat16_tEfNS_4arch4Sm80ELb1ELb0ELb1ELb0ELb0ELb0ELb1ELb0EEENS1_21CollectiveEpilogueFwdINS6_IJS8_SA_S9_EEENS6_IJNS7_ILi1EEESI_SI_EEESC_SE_Li256ELb0ELb1ELb0ELb0EEENS1_30DynamicPersistentTileSchedulerILi256ELi256ELb0ELb1ELb0EEEEEEEEEvNT_6ParamsE,"",@"SHT_CUDA_INFO"
	.sectionflags	@""
	.align	4


	//----- nvinfo : EIATTR_CUDA_API_VERSION
	.align		4
        /*0000*/ 	.byte	0x04, 0x37
        /*0002*/ 	.short	(.L_192 - .L_191)
.L_191:
        /*0004*/ 	.word	0x00000082


	//----- nvinfo : EIATTR_KPARAM_INFO
	.align		4
.L_192:
        /*0008*/ 	.byte	0x04, 0x17
        /*000a*/ 	.short	(.L_194 - .L_193)
.L_193:
        /*000c*/ 	.word	0x00000000
        /*0010*/ 	.short	0x0000
        /*0012*/ 	.short	0x0000
        /*0014*/ 	.byte	0x00, 0xf0, 0xa1, 0x10


	//----- nvinfo : EIATTR_SPARSE_MMA_MASK
	.align		4
.L_194:
        /*0018*/ 	.byte	0x03, 0x50
        /*001a*/ 	.short	0x0000


	//----- nvinfo : EIATTR_MAXREG_COUNT
	.align		4
        /*001c*/ 	.byte	0x03, 0x1b
        /*001e*/ 	.short	0x00ff


	//----- nvinfo : EIATTR_MERCURY_ISA_VERSION
	.align		4
        /*0020*/ 	.byte	0x03, 0x5f
        /*0022*/ 	.short	0x0101


	//----- nvinfo : EIATTR_EXIT_INSTR_OFFSETS
	.align		4
        /*0024*/ 	.byte	0x04, 0x1c
        /*0026*/ 	.short	(.L_196 - .L_195)


	//   ....[0]....
.L_195:
        /*0028*/ 	.word	0x00000010


	//----- nvinfo : EIATTR_MAX_THREADS
	.align		4
.L_196:
        /*002c*/ 	.byte	0x04, 0x05
        /*002e*/ 	.short	(.L_198 - .L_197)
.L_197:
        /*0030*/ 	.word	0x00000100
        /*0034*/ 	.word	0x00000001
        /*0038*/ 	.word	0x00000001


	//----- nvinfo : EIATTR_CBANK_PARAM_SIZE
	.align		4
.L_198:
        /*003c*/ 	.byte	0x03, 0x19
        /*003e*/ 	.short	0x0428


	//----- nvinfo : EIATTR_PARAM_CBANK
	.align		4
        /*0040*/ 	.byte	0x04, 0x0a
        /*0042*/ 	.short	(.L_200 - .L_199)
	.align		4
.L_199:
        /*0044*/ 	.word	index@(.nv.constant0._ZN7cutlass13device_kernelIN5flash19enable_sm80_to_sm89INS1_16FlashAttnFwdSm80INS1_25CollectiveMainloopFwdSm80ILi8ELi1ELb1EN4cute5tupleIJNS5_1CILi128EEENS7_ILi96EEENS7_ILi192EEEEEELi192ENS_10bfloat16_tEfNS_4arch4Sm80ELb1ELb0ELb1ELb0ELb0ELb0ELb1ELb0EEENS1_21CollectiveEpilogueFwdINS6_IJS8_SA_S9_EEENS6_IJNS7_ILi1EEESI_SI_EEESC_SE_Li256ELb0ELb1ELb0ELb0EEENS1_30DynamicPersistentTileSchedulerILi256ELi256ELb0ELb1ELb0EEEEEEEEEvNT_6ParamsE)
        /*0048*/ 	.short	0x0210
        /*004a*/ 	.short	0x0428


	//----- nvinfo : EIATTR_SW_WAR
	.align		4
.L_200:
        /*004c*/ 	.byte	0x04, 0x36
        /*004e*/ 	.short	(.L_202 - .L_201)
.L_201:
        /*0050*/ 	.word	0x00000008
.L_202:


//--------------------- .nv.info._ZN7cutlass13device_kernelIN5flash19enable_sm80_to_sm89INS1_16FlashAttnFwdSm80INS1_25CollectiveMainloopFwdSm80ILi8ELi1ELb1EN4cute5tupleIJNS5_1CILi128EEENS7_ILi96EEENS7_ILi192EEEEEELi192ENS_10bfloat16_tEfNS_4arch4Sm80ELb1ELb0ELb1ELb1ELb0ELb0ELb1ELb0EEENS1_21CollectiveEpilogueFwdINS6_IJS8_SA_S9_EEENS6_IJNS7_ILi1EEESI_SI_EEESC_SE_Li256ELb1ELb1ELb0ELb0EEENS1_19SingleTileSchedulerILb1ELb0ELb1ELi128EEEEEEEEEvNT_6ParamsE --------------------------
	.section	.nv.info._ZN7cutlass13device_kernelIN5flash19enable_sm80_to_sm89INS1_16FlashAttnFwdSm80INS1_25CollectiveMainloopFwdSm80ILi8ELi1ELb1EN4cute5tupleIJNS5_1CILi128EEENS7_ILi96EEENS7_ILi192EEEEEELi192ENS_10bfloat16_tEfNS_4arch4Sm80ELb1ELb0ELb1ELb1ELb0ELb0ELb1ELb0EEENS1_21CollectiveEpilogueFwdINS6_IJS8_SA_S9_EEENS6_IJNS7_ILi1EEESI_SI_EEESC_SE_Li256ELb1ELb1ELb0ELb0EEENS1_19SingleTileSchedulerILb1ELb0ELb1ELi128EEEEEEEEEvNT_6ParamsE,"",@"SHT_CUDA_INFO"
	.sectionflags	@""
	.align	4


	//----- nvinfo : EIATTR_CUDA_API_VERSION
	.align		4
        /*0000*/ 	.byte	0x04, 0x37
        /*0002*/ 	.short	(.L_204 - .L_203)
.L_203:
        /*0004*/ 	.word	0x00000082


	//----- nvinfo : EIATTR_KPARAM_INFO
	.align		4
.L_204:
        /*0008*/ 	.byte	0x04, 0x17
        /*000a*/ 	.short	(.L_206 - .L_205)
.L_205:
        /*000c*/ 	.word	0x00000000
        /*0010*/ 	.short	0x0000
        /*0012*/ 	.short	0x0000
        /*0014*/ 	.byte	0x00, 0xf0, 0x61, 0x10


	//----- nvinfo : EIATTR_SPARSE_MMA_MASK
	.align		4
.L_206:
        /*0018*/ 	.byte	0x03, 0x50
        /*001a*/ 	.short	0x0000


	//----- nvinfo : EIATTR_MAXREG_COUNT
	.align		4
        /*001c*/ 	.byte	0x03, 0x1b
        /*001e*/ 	.short	0x00ff


	//----- nvinfo : EIATTR_MERCURY_ISA_VERSION
	.align		4
        /*0020*/ 	.byte	0x03, 0x5f
        /*0022*/ 	.short	0x0101


	//----- nvinfo : EIATTR_EXIT_INSTR_OFFSETS
	.align		4
        /*0024*/ 	.byte	0x04, 0x1c
        /*0026*/ 	.short	(.L_208 - .L_207)


	//   ....[0]....
.L_207:
        /*0028*/ 	.word	0x00000010


	//----- nvinfo : EIATTR_MAX_THREADS
	.align		4
.L_208:
        /*002c*/ 	.byte	0x04, 0x05
        /*002e*/ 	.short	(.L_210 - .L_209)
.L_209:
        /*0030*/ 	.word	0x00000100
        /*0034*/ 	.word	0x00000001
        /*0038*/ 	.word	0x00000001


	//----- nvinfo : EIATTR_CBANK_PARAM_SIZE
	.align		4
.L_210:
        /*003c*/ 	.byte	0x03, 0x19
        /*003e*/ 	.short	0x0418


	//----- nvinfo : EIATTR_PARAM_CBANK
	.align		4
        /*0040*/ 	.byte	0x04, 0x0a
        /*0042*/ 	.short	(.L_212 - .L_211)
	.align		4
.L_211:
        /*0044*/ 	.word	index@(.nv.constant0._ZN7cutlass13device_kernelIN5flash19enable_sm80_to_sm89INS1_16FlashAttnFwdSm80INS1_25CollectiveMainloopFwdSm80ILi8ELi1ELb1EN4cute5tupleIJNS5_1CILi128EEENS7_ILi96EEENS7_ILi192EEEEEELi192ENS_10bfloat16_tEfNS_4arch4Sm80ELb1ELb0ELb1ELb1ELb0ELb0ELb1ELb0EEENS1_21CollectiveEpilogueFwdINS6_IJS8_SA_S9_EEENS6_IJNS7_ILi1EEESI_SI_EEESC_SE_Li256ELb1ELb1ELb0ELb0EEENS1_19SingleTileSchedulerILb1ELb0ELb1ELi128EEEEEEEEEvNT_6ParamsE)
        /*0048*/ 	.short	0x0210
        /*004a*/ 	.short	0x0418


	//----- nvinfo : EIATTR_SW_WAR
	.align		4
.L_212:
        /*004c*/ 	.byte	0x04, 0x36
        /*004e*/ 	.short	(.L_214 - .L_213)
.L_213:
        /*0050*/ 	.word	0x00000008
.L_214:


//--------------------- .nv.info._ZN7cutlass13device_kernelIN5flash19enable_sm80_to_sm89INS1_16FlashAttnFwdSm80INS1_25CollectiveMainloopFwdSm80ILi8ELi1ELb0EN4cute5tupleIJNS5_1CILi128EEENS7_ILi64EEENS7_ILi192EEEEEELi192ENS_10bfloat16_tEfNS_4arch4Sm80ELb1ELb0ELb1ELb1ELb0ELb1ELb1ELb0EEENS1_21CollectiveEpilogueFwdINS6_IJS8_SA_S9_EEENS6_IJNS7_ILi1EEESI_SI_EEESC_SE_Li256ELb1ELb1ELb0ELb0EEENS1_19SingleTileSchedulerILb1ELb0ELb1ELi128EEEEEEEEEvNT_6ParamsE --------------------------
	.section	.nv.info._ZN7cutlass13device_kernelIN5flash19enable_sm80_to_sm89INS1_16FlashAttnFwdSm80INS1_25CollectiveMainloopFwdSm80ILi8ELi1ELb0EN4cute5tupleIJNS5_1CILi128EEENS7_ILi64EEENS7_ILi192EEEEEELi192ENS_10bfloat16_tEfNS_4arch4Sm80ELb1ELb0ELb1ELb1ELb0ELb1ELb1ELb0EEENS1_21CollectiveEpilogueFwdINS6_IJS8_SA_S9_EEENS6_IJNS7_ILi1EEESI_SI_EEESC_SE_Li256ELb1ELb1ELb0ELb0EEENS1_19SingleTileSchedulerILb1ELb0ELb1ELi128EEEEEEEEEvNT_6ParamsE,"",@"SHT_CUDA_INFO"
	.sectionflags	@""
	.align	4


	//----- nvinfo : EIATTR_CUDA_API_VERSION
	.align		4
        /*0000*/ 	.byte	0x04, 0x37
        /*0002*/ 	.short	(.L_216 - .L_215)
.L_215:
        /*0004*/ 	.word	0x00000082


	//----- nvinfo : EIATTR_KPARAM_INFO
	.align		4
.L_216:
        /*0008*/ 	.byte	0x04, 0x17
        /*000a*/ 	.short	(.L_218 - .L_217)
.L_217:
        /*000c*/ 	.word	0x00000000
        /*0010*/ 	.short	0x0000
        /*0012*/ 	.short	0x0000
        /*0014*/ 	.byte	0x00, 0xf0, 0x61, 0x10


	//----- nvinfo : EIATTR_SPARSE_MMA_MASK
	.align		4
.L_218:
        /*0018*/ 	.byte	0x03, 0x50
        /*001a*/ 	.short	0x0000


	//----- nvinfo : EIATTR_MAXREG_COUNT
	.align		4
        /*001c*/ 	.byte	0x03, 0x1b
        /*001e*/ 	.short	0x00ff


	//----- nvinfo : EIATTR_MERCURY_ISA_VERSION
	.align		4
        /*0020*/ 	.byte	0x03, 0x5f
        /*0022*/ 	.short	0x0101


	//----- nvinfo : EIATTR_EXIT_INSTR_OFFSETS
	.align		4
        /*0024*/ 	.byte	0x04, 0x1c
        /*0026*/ 	.short	(.L_220 - .L_219)


	//   ....[0]....
.L_219:
        /*0028*/ 	.word	0x00000010


	//----- nvinfo : EIATTR_MAX_THREADS
	.align		4
.L_220:
        /*002c*/ 	.byte	0x04, 0x05
        /*002e*/ 	.short	(.L_222 - .L_221)
.L_221:
        /*0030*/ 	.word	0x00000100
        /*0034*/ 	.word	0x00000001
        /*0038*/ 	.word	0x00000001


	//----- nvinfo : EIATTR_CBANK_PARAM_SIZE
	.align		4
.L_222:
        /*003c*/ 	.byte	0x03, 0x19
        /*003e*/ 	.short	0x0418


	//----- nvinfo : EIATTR_PARAM_CBANK
	.align		4
        /*0040*/ 	.byte	0x04, 0x0a
        /*0042*/ 	.short	(.L_224 - .L_223)
	.align		4
.L_223:
        /*0044*/ 	.word	index@(.nv.constant0._ZN7cutlass13device_kernelIN5flash19enable_sm80_to_sm89INS1_16FlashAttnFwdSm80INS1_25CollectiveMainloopFwdSm80ILi8ELi1ELb0EN4cute5tupleIJNS5_1CILi128EEENS7_ILi64EEENS7_ILi192EEEEEELi192ENS_10bfloat16_tEfNS_4arch4Sm80ELb1ELb0ELb1ELb1ELb0ELb1ELb1ELb0EEENS1_21CollectiveEpilogueFwdINS6_IJS8_SA_S9_EEENS6_IJNS7_ILi1EEESI_SI_EEESC_SE_Li256ELb1ELb1ELb0ELb0EEENS1_19SingleTileSchedulerILb1ELb0ELb1ELi128EEEEEEEEEvNT_6ParamsE)
        /*0048*/ 	.short	0x0210
        /*004a*/ 	.short	0x0418


	//----- nvinfo : EIATTR_SW_WAR
	.align		4
.L_224:
        /*004c*/ 	.byte	0x04, 0x36
        /*004e*/ 	.short	(.L_226 - .L_225)
.L_225:
        /*0050*/ 	.word	0x00000008
.L_226:


//--------------------- .nv.info._ZN7cutlass13device_kernelIN5flash19enable_sm80_to_sm89INS1_16FlashAttnFwdSm80INS1_25CollectiveMainloopFwdSm80ILi8ELi2ELb1EN4cute5tupleIJNS5_1CILi128EEENS7_ILi96EEENS7_ILi192EEEEEELi192ENS_10bfloat16_tEfNS_4arch4Sm80ELb0ELb0ELb1ELb0ELb0ELb0ELb1ELb0EEENS1_21CollectiveEpilogueFwdINS6_IJS8_SA_S9_EEENS6_IJNS7_ILi1EEESI_SI_EEESC_SE_Li256ELb0ELb1ELb0ELb0EEENS1_19SingleTileSchedulerILb0ELb0ELb1ELi128EEEEEEEEEvNT_6ParamsE --------------------------
	.section	.nv.info._ZN7cutlass13device_kernelIN5flash19enable_sm80_to_sm89INS1_16FlashAttnFwdSm80INS1_25CollectiveMainloopFwdSm80ILi8ELi2ELb1EN4cute5tupleIJNS5_1CILi128EEENS7_ILi96EEENS7_ILi192EEEEEELi192ENS_10bfloat16_tEfNS_4arch4Sm80ELb0ELb0ELb1ELb0ELb0ELb0ELb1ELb0EEENS1_21CollectiveEpilogueFwdINS6_IJS8_SA_S9_EEENS6_IJNS7_ILi1EEESI_SI_EEESC_SE_Li256ELb0ELb1ELb0ELb0EEENS1_19SingleTileSchedulerILb0ELb0ELb1ELi128EEEEEEEEEvNT_6ParamsE,"",@"SHT_CUDA_INFO"
	.sectionflags	@""
	.align	4


	//----- nvinfo : EIATTR_CUDA_API_VERSION
	.align		4
        /*0000*/ 	.byte	0x04, 0x37
        /*0002*/ 	.short	(.L_228 - .L_227)
.L_227:
        /*0004*/ 	.word	0x00000082


	//----- nvinfo : EIATTR_KPARAM_INFO
	.align		4
.L_228:
        /*0008*/ 	.byte	0x04, 0x17
        /*000a*/ 	.short	(.L_230 - .L_229)
.L_229:
        /*000c*/ 	.word	0x00000000
        /*0010*/ 	.short	0x0000
        /*0012*/ 	.short	0x0000
        /*0014*/ 	.byte	0x00, 0xf0, 0x61, 0x10


	//----- nvinfo : EIATTR_SPARSE_MMA_MASK
	.align		4
.L_230:
        /*0018*/ 	.byte	0x03, 0x50
        /*001a*/ 	.short	0x0000


	//----- nvinfo : EIATTR_MAXREG_COUNT
	.align		4
        /*001c*/ 	.byte	0x03, 0x1b
        /*001e*/ 	.short	0x00ff


	//----- nvinfo : EIATTR_MERCURY_ISA_VERSION
	.align		4
        /*0020*/ 	.byte	0x03, 0x5f
        /*0022*/ 	.short	0x0101


	//----- nvinfo : EIATTR_EXIT_INSTR_OFFSETS
	.align		4
        /*0024*/ 	.byte	0x04, 0x1c
        /*0026*/ 	.short	(.L_232 - .L_231)


	//   ....[0]....
.L_231:
        /*0028*/ 	.word	0x00000010


	//----- nvinfo : EIATTR_MAX_THREADS
	.align		4
.L_232:
        /*002c*/ 	.byte	0x04, 0x05
        /*002e*/ 	.short	(.L_234 - .L_233)
.L_233:
        /*0030*/ 	.word	0x00000100
        /*0034*/ 	.word	0x00000001
        /*0038*/ 	.word	0x00000001


	//----- nvinfo : EIATTR_CBANK_PARAM_SIZE
	.align		4
.L_234:
        /*003c*/ 	.byte	0x03, 0x19
        /*003e*/ 	.short	0x0418


	//----- nvinfo : EIATTR_PARAM_CBANK
	.align		4
        /*0040*/ 	.byte	0x04, 0x0a
        /*0042*/ 	.short	(.L_236 - .L_235)
	.align		4
.L_235:
        /*0044*/ 	.word	index@(.nv.constant0._ZN7cutlass13device_kernelIN5flash19enable_sm80_to_sm89INS1_16FlashAttnFwdSm80INS1_25CollectiveMainloopFwdSm80ILi8ELi2ELb1EN4cute5tupleIJNS5_1CILi128EEENS7_ILi96EEENS7_ILi192EEEEEELi192ENS_10bfloat16_tEfNS_4arch4Sm80ELb0ELb0ELb1ELb0ELb0ELb0ELb1ELb0EEENS1_21CollectiveEpilogueFwdINS6_IJS8_SA_S9_EEENS6_IJNS7_ILi1EEESI_SI_EEESC_SE_Li256ELb0ELb1ELb0ELb0EEENS1_19SingleTileSchedulerILb0ELb0ELb1ELi128EEEEEEEEEvNT_6ParamsE)
        /*0048*/ 	.short	0x0210
        /*004a*/ 	.short	0x0418


	//----- nvinfo : EIATTR_SW_WAR
	.align		4
.L_236:
        /*004c*/ 	.byte	0x04, 0x36
        /*004e*/ 	.short	(.L_238 - .L_237)
.L_237:
        /*0050*/ 	.word	0x00000008
.L_238:


//--------------------- .nv.info._ZN7cutlass13device_kernelIN5flash19enable_sm80_to_sm89INS1_16FlashAttnFwdSm80INS1_25CollectiveMainloopFwdSm80ILi8ELi2ELb1EN4cute5tupleIJNS5_1CILi128EEENS7_ILi96EEENS7_ILi192EEEEEELi192ENS_10bfloat16_tEfNS_4arch4Sm80ELb0ELb0ELb1ELb1ELb0ELb0ELb1ELb0EEENS1_21CollectiveEpilogueFwdINS6_IJS8_SA_S9_EEENS6_IJNS7_ILi1EEESI_SI_EEESC_SE_Li256ELb1ELb1ELb0ELb0EEENS1_19SingleTileSchedulerILb1ELb0ELb1ELi128EEEEEEEEEvNT_6ParamsE --------------------------
	.section	.nv.info._ZN7cutlass13device_kernelIN5flash19enable_sm80_to_sm89INS1_16FlashAttnFwdSm80INS1_25CollectiveMainloopFwdSm80ILi8ELi2ELb1EN4cute5tupleIJNS5_1CILi128EEENS7_ILi96EEENS7_ILi192EEEEEELi192ENS_10bfloat16_tEfNS_4arch4Sm80ELb0ELb0ELb1ELb1ELb0ELb0ELb1ELb0EEENS1_21CollectiveEpilogueFwdINS6_IJS8_SA_S9_EEENS6_IJNS7_ILi1EEESI_SI_EEESC_SE_Li256ELb1ELb1ELb0ELb0EEENS1_19SingleTileSchedulerILb1ELb0ELb1ELi128EEEEEEEEEvNT_6ParamsE,"",@"SHT_CUDA_INFO"
	.sectionflags	@""
	.align	4


	//----- nvinfo : EIATTR_CUDA_API_VERSION
	.align		4
        /*0000*/ 	.byte	0x04, 0x37
        /*0002*/ 	.short	(.L_240 - .L_239)
.L_239:
        /*0004*/ 	.word	0x00000082


	//----- nvinfo : EIATTR_KPARAM_INFO
	.align		4
.L_240:
        /*0008*/ 	.byte	0x04, 0x17
        /*000a*/ 	.short	(.L_242 - .L_241)
.L_241:
        /*000c*/ 	.word	0x00000000
        /*0010*/ 	.short	0x0000
        /*0012*/ 	.short	0x0000
        /*0014*/ 	.byte	0x00, 0xf0, 0x61, 0x10


	//----- nvinfo : EIATTR_SPARSE_MMA_MASK
	.align		4
.L_242:
        /*0018*/ 	.byte	0x03, 0x50
        /*001a*/ 	.short	0x0000


	//----- nvinfo : EIATTR_MAXREG_COUNT
	.align		4
        /*001c*/ 	.byte	0x03, 0x1b
        /*001e*/ 	.short	0x00ff


	//----- nvinfo : EIATTR_MERCURY_ISA_VERSION
	.align		4
        /*0020*/ 	.byte	0x03, 0x5f
        /*0022*/ 	.short	0x0101


	//----- nvinfo : EIATTR_EXIT_INSTR_OFFSETS
	.align		4
        /*0024*/ 	.byte	0x04, 0x1c
        /*0026*/ 	.short	(.L_244 - .L_243)


	//   ....[0]....
.L_243:
        /*0028*/ 	.word	0x00000010


	//----- nvinfo : EIATTR_MAX_THREADS
	.align		4
.L_244:
        /*002c*/ 	.byte	0x04, 0x05
        /*002e*/ 	.short	(.L_246 - .L_245)
.L_245:
        /*0030*/ 	.word	0x00000100
        /*0034*/ 	.word	0x00000001
        /*0038*/ 	.word	0x00000001


	//----- nvinfo : EIATTR_CBANK_PARAM_SIZE
	.align		4
.L_246:
        /*003c*/ 	.byte	0x03, 0x19
        /*003e*/ 	.short	0x0418


	//----- nvinfo : EIATTR_PARAM_CBANK
	.align		4
        /*0040*/ 	.byte	0x04, 0x0a
        /*0042*/ 	.short	(.L_248 - .L_247)
	.align		4
.L_247:
        /*0044*/ 	.word	index@(.nv.constant0._ZN7cutlass13device_kernelIN5flash19enable_sm80_to_sm89INS1_16FlashAttnFwdSm80INS1_25CollectiveMainloopFwdSm80ILi8ELi2ELb1EN4cute5tupleIJNS5_1CILi128EEENS7_ILi96EEENS7_ILi192EEEEEELi192ENS_10bfloat16_tEfNS_4arch4Sm80ELb0ELb0ELb1ELb1ELb0ELb0ELb1ELb0EEENS1_21CollectiveEpilogueFwdINS6_IJS8_SA_S9_EEENS6_IJNS7_ILi1EEESI_SI_EEESC_SE_Li256ELb1ELb1ELb0ELb0EEENS1_19SingleTileSchedulerILb1ELb0ELb1ELi128EEEEEEEEEvNT_6ParamsE)
        /*0048*/ 	.short	0x0210
        /*004a*/ 	.short	0x0418


	//----- nvinfo : EIATTR_SW_WAR
	.align		4
.L_248:
        /*004c*/ 	.byte	0x04, 0x36
        /*004e*/ 	.short	(.L_250 - .L_249)
.L_249:
        /*0050*/ 	.word	0x00000008
.L_250:


//--------------------- .nv.info._ZN7cutlass13device_kernelIN5flash19enable_sm80_to_sm89INS1_16FlashAttnFwdSm80INS1_25CollectiveMainloopFwdSm80ILi8ELi2ELb0EN4cute5tupleIJNS5_1CILi128EEENS7_ILi64EEENS7_ILi192EEEEEELi192ENS_10bfloat16_tEfNS_4arch4Sm80ELb0ELb0ELb1ELb1ELb0ELb1ELb1ELb0EEENS1_21CollectiveEpilogueFwdINS6_IJS8_SA_S9_EEENS6_IJNS7_ILi1EEESI_SI_EEESC_SE_Li256ELb1ELb1ELb0ELb0EEENS1_19SingleTileSchedulerILb1ELb0ELb1ELi128EEEEEEEEEvNT_6ParamsE --------------------------
	.section	.nv.info._ZN7cutlass13device_kernelIN5flash19enable_sm80_to_sm89INS1_16FlashAttnFwdSm80INS1_25CollectiveMainloopFwdSm80ILi8ELi2ELb0EN4cute5tupleIJNS5_1CILi128EEENS7_ILi64EEENS7_ILi192EEEEEELi192ENS_10bfloat16_tEfNS_4arch4Sm80ELb0ELb0ELb1ELb1ELb0ELb1ELb1ELb0EEENS1_21CollectiveEpilogueFwdINS6_IJS8_SA_S9_EEENS6_IJNS7_ILi1EEESI_SI_EEESC_SE_Li256ELb1ELb1ELb0ELb0EEENS1_19SingleTileSchedulerILb1ELb0ELb1ELi128EEEEEEEEEvNT_6ParamsE,"",@"SHT_CUDA_INFO"
	.sectionflags	@""
	.align	4


	//----- nvinfo : EIATTR_CUDA_API_VERSION
	.align		4
        /*0000*/ 	.byte	0x04, 0x37
        /*0002*/ 	.short	(.L_252 - .L_251)
.L_251:
        /*0004*/ 	.word	0x00000082


	//----- nvinfo : EIATTR_KPARAM_INFO
	.align		4
.L_252:
        /*0008*/ 	.byte	0x04, 0x17
        /*000a*/ 	.short	(.L_254 - .L_253)
.L_253:
        /*000c*/ 	.word	0x00000000
        /*0010*/ 	.short	0x0000
        /*0012*/ 	.short	0x0000
        /*0014*/ 	.byte	0x00, 0xf0, 0x61, 0x10


	//----- nvinfo : EIATTR_SPARSE_MMA_MASK
	.align		4
.L_254:
        /*0018*/ 	.byte	0x03, 0x50
        /*001a*/ 	.short	0x0000


	//----- nvinfo : EIATTR_MAXREG_COUNT
	.align		4
        /*001c*/ 	.byte	0x03, 0x1b
        /*001e*/ 	.short	0x00ff


	//----- nvinfo : EIATTR_MERCURY_ISA_VERSION
	.align		4
        /*0020*/ 	.byte	0x03, 0x5f
        /*0022*/ 	.short	0x0101


	//----- nvinfo : EIATTR_EXIT_INSTR_OFFSETS
	.align		4
        /*0024*/ 	.byte	0x04, 0x1c
        /*0026*/ 	.short	(.L_256 - .L_255)


	//   ....[0]....
.L_255:
        /*0028*/ 	.word	0x00000010


	//----- nvinfo : EIATTR_MAX_THREADS
	.align		4
.L_256:
        /*002c*/ 	.byte	0x04, 0x05
        /*002e*/ 	.short	(.L_258 - .L_257)
.L_257:
        /*0030*/ 	.word	0x00000100
        /*0034*/ 	.word	0x00000001
        /*0038*/ 	.word	0x00000001


	//----- nvinfo : EIATTR_CBANK_PARAM_SIZE
	.align		4
.L_258:
        /*003c*/ 	.byte	0x03, 0x19
        /*003e*/ 	.short	0x0418


	//----- nvinfo : EIATTR_PARAM_CBANK
	.align		4
        /*0040*/ 	.byte	0x04, 0x0a
        /*0042*/ 	.short	(.L_260 - .L_259)
	.align		4
.L_259:
        /*0044*/ 	.word	index@(.nv.constant0._ZN7cutlass13device_kernelIN5flash19enable_sm80_to_sm89INS1_16FlashAttnFwdSm80INS1_25CollectiveMainloopFwdSm80ILi8ELi2ELb0EN4cute5tupleIJNS5_1CILi128EEENS7_ILi64EEENS7_ILi192EEEEEELi192ENS_10bfloat16_tEfNS_4arch4Sm80ELb0ELb0ELb1ELb1ELb0ELb1ELb1ELb0EEENS1_21CollectiveEpilogueFwdINS6_IJS8_SA_S9_EEENS6_IJNS7_ILi1EEESI_SI_EEESC_SE_Li256ELb1ELb1ELb0ELb0EEENS1_19SingleTileSchedulerILb1ELb0ELb1ELi128EEEEEEEEEvNT_6ParamsE)
        /*0048*/ 	.short	0x0210
        /*004a*/ 	.short	0x0418


	//----- nvinfo : EIATTR_SW_WAR
	.align		4
.L_260:
        /*004c*/ 	.byte	0x04, 0x36
        /*004e*/ 	.short	(.L_262 - .L_261)
.L_261:
        /*0050*/ 	.word	0x00000008
.L_262:


//--------------------- .nv.info._ZN7cutlass13device_kernelIN5flash19enable_sm80_to_sm89INS1_16FlashAttnFwdSm80INS1_25CollectiveMainloopFwdSm80ILi8ELi2ELb0EN4cute5tupleIJNS5_1CILi128EEENS7_ILi64EEENS7_ILi192EEEEEELi192ENS_10bfloat16_tEfNS_4arch4Sm80ELb0ELb1ELb1ELb0ELb0ELb0ELb1ELb0EEENS1_21CollectiveEpilogueFwdINS6_IJS8_SA_S9_EEENS6_IJNS7_ILi1EEESI_SI_EEESC_SE_Li256ELb0ELb1ELb0ELb0EEENS1_19SingleTileSchedulerILb0ELb0ELb1ELi128EEEEEEEEEvNT_6ParamsE --------------------------
	.section	.nv.info._ZN7cutlass13device_kernelIN5flash19enable_sm80_to_sm89INS1_16FlashAttnFwdSm80INS1_25CollectiveMainloopFwdSm80ILi8ELi2ELb0EN4cute5tupleIJNS5_1CILi128EEENS7_ILi64EEENS7_ILi192EEEEEELi192ENS_10bfloat16_tEfNS_4arch4Sm80ELb0ELb1ELb1ELb0ELb0ELb0ELb1ELb0EEENS1_21CollectiveEpilogueFwdINS6_IJS8_SA_S9_EEENS6_IJNS7_ILi1EEESI_SI_EEESC_SE_Li256ELb0ELb1ELb0ELb0EEENS1_19SingleTileSchedulerILb0ELb0ELb1ELi128EEEEEEEEEvNT_6ParamsE,"",@"SHT_CUDA_INFO"
	.sectionflags	@""
	.align	4


	//----- nvinfo : EIATTR_CUDA_API_VERSION
	.align		4
        /*0000*/ 	.byte	0x04, 0x37
        /*0002*/ 	.short	(.L_264 - .L_263)
.L_263:
        /*0004*/ 	.word	0x00000082


	//----- nvinfo : EIATTR_KPARAM_INFO
	.align		4
.L_264:
        /*0008*/ 	.byte	0x04, 0x17
        /*000a*/ 	.short	(.L_266 - .L_265)
.L_265:
        /*000c*/ 	.word	0x00000000
        /*0010*/ 	.short	0x0000
        /*0012*/ 	.short	0x0000
        /*0014*/ 	.byte	0x00, 0xf0, 0x61, 0x10


	//----- nvinfo : EIATTR_SPARSE_MMA_MASK
	.align		4
.L_266:
        /*0018*/ 	.byte	0x03, 0x50
        /*001a*/ 	.short	0x0000


	//----- nvinfo : EIATTR_MAXREG_COUNT
	.align		4
        /*001c*/ 	.byte	0x03, 0x1b
        /*001e*/ 	.short	0x00ff


	//----- nvinfo : EIATTR_MERCURY_ISA_VERSION
	.align		4
        /*0020*/ 	.byte	0x03, 0x5f
        /*0022*/ 	.short	0x0101


	//----- nvinfo : EIATTR_EXIT_INSTR_OFFSETS
	.align		4
        /*0024*/ 	.byte	0x04, 0x1c
        /*0026*/ 	.short	(.L_268 - .L_267)


	//   ....[0]....
.L_267:
        /*0028*/ 	.word	0x00000010


	//----- nvinfo : EIATTR_MAX_THREADS
	.align		4
.L_268:
        /*002c*/ 	.byte	0x04, 0x05
        /*002e*/ 	.short	(.L_270 - .L_269)
.L_269:
        /*0030*/ 	.word	0x00000100
        /*0034*/ 	.word	0x00000001
        /*0038*/ 	.word	0x00000001


	//----- nvinfo : EIATTR_CBANK_PARAM_SIZE
	.align		4
.L_270:
        /*003c*/ 	.byte	0x03, 0x19
        /*003e*/ 	.short	0x0418


	//----- nvinfo : EIATTR_PARAM_CBANK
	.align		4
        /*0040*/ 	.byte	0x04, 0x0a
        /*0042*/ 	.short	(.L_272 - .L_271)
	.align		4
.L_271:
        /*0044*/ 	.word	index@(.nv.constant0._ZN7cutlass13device_kernelIN5flash19enable_sm80_to_sm89INS1_16FlashAttnFwdSm80INS1_25CollectiveMainloopFwdSm80ILi8ELi2ELb0EN4cute5tupleIJNS5_1CILi128EEENS7_ILi64EEENS7_ILi192EEEEEELi192ENS_10bfloat16_tEfNS_4arch4Sm80ELb0ELb1ELb1ELb0ELb0ELb0ELb1ELb0EEENS1_21CollectiveEpilogueFwdINS6_IJS8_SA_S9_EEENS6_IJNS7_ILi1EEESI_SI_EEESC_SE_Li256ELb0ELb1ELb0ELb0EEENS1_19SingleTileSchedulerILb0ELb0ELb1ELi128EEEEEEEEEvNT_6ParamsE)
        /*0048*/ 	.short	0x0210
        /*004a*/ 	.short	0x0418


	//----- nvinfo : EIATTR_SW_WAR
	.align		4
.L_272:
        /*004c*/ 	.byte	0x04, 0x36
        /*004e*/ 	.short	(.L_274 - .L_273)
.L_273:
        /*0050*/ 	.word	0x00000008
.L_274:


//--------------------- .nv.info._ZN7cutlass13device_kernelIN5flash19enable_sm80_to_sm89INS1_16FlashAttnFwdSm80INS1_25CollectiveMainloopFwdSm80ILi8ELi2ELb0EN4cute5tupleIJNS5_1CILi128EEENS7_ILi64EEENS7_ILi192EEEEEELi192ENS_10bfloat16_tEfNS_4arch4Sm80ELb0ELb1ELb1ELb1ELb0ELb0ELb1ELb0EEENS1_21CollectiveEpilogueFwdINS6_IJS8_SA_S9_EEENS6_IJNS7_ILi1EEESI_SI_EEESC_SE_Li256ELb1ELb1ELb0ELb0EEENS1_19SingleTileSchedulerILb1ELb0ELb1ELi128EEEEEEEEEvNT_6ParamsE --------------------------
	.section	.nv.info._ZN7cutlass13device_kernelIN5flash19enable_sm80_to_sm89INS1_16FlashAttnFwdSm80INS1_25CollectiveMainloopFwdSm80ILi8ELi2ELb0EN4cute5tupleIJNS5_1CILi128EEENS7_ILi64EEENS7_ILi192EEEEEELi192ENS_10bfloat16_tEfNS_4arch4Sm80ELb0ELb1ELb1ELb1ELb0ELb0ELb1ELb0EEENS1_21CollectiveEpilogueFwdINS6_IJS8_SA_S9_EEENS6_IJNS7_ILi1EEESI_SI_EEESC_SE_Li256ELb1ELb1ELb0ELb0EEENS1_19SingleTileSchedulerILb1ELb0ELb1ELi128EEEEEEEEEvNT_6ParamsE,"",@"SHT_CUDA_INFO"
	.sectionflags	@""
	.align	4


	//----- nvinfo : EIATTR_CUDA_API_VERSION
	.align		4
        /*0000*/ 	.byte	0x04, 0x37
        /*0002*/ 	.short	(.L_276 - .L_275)
.L_275:
        /*0004*/ 	.word	0x00000082


	//----- nvinfo : EIATTR_KPARAM_INFO
	.align		4
.L_276:
        /*0008*/ 	.byte	0x04, 0x17
        /*000a*/ 	.short	(.L_278 - .L_277)
.L_277:
        /*000c*/ 	.word	0x00000000
        /*0010*/ 	.short	0x0000
        /*0012*/ 	.short	0x0000
        /*0014*/ 	.byte	0x00, 0xf0, 0x61, 0x10


	//----- nvinfo : EIATTR_SPARSE_MMA_MASK
	.align		4
.L_278:
        /*0018*/ 	.byte	0x03, 0x50
        /*001a*/ 	.short	0x0000


	//----- nvinfo : EIATTR_MAXREG_COUNT
	.align		4
        /*001c*/ 	.byte	0x03, 0x1b
        /*001e*/ 	.short	0x00ff


	//----- nvinfo : EIATTR_MERCURY_ISA_VERSION
	.align		4
        /*0020*/ 	.byte	0x03, 0x5f
        /*0022*/ 	.short	0x0101


	//----- nvinfo : EIATTR_EXIT_INSTR_OFFSETS
	.align		4
        /*0024*/ 	.byte	0x04, 0x1c
        /*0026*/ 	.short	(.L_280 - .L_279)


	//   ....[0]....
.L_279:
        /*0028*/ 	.word	0x00000010


	//----- nvinfo : EIATTR_MAX_THREADS
	.align		4
.L_280:
        /*002c*/ 	.byte	0x04, 0x05
        /*002e*/ 	.short	(.L_282 - .L_281)
.L_281:
        /*0030*/ 	.word	0x00000100
        /*0034*/ 	.word	0x00000001
        /*0038*/ 	.word	0x00000001


	//----- nvinfo : EIATTR_CBANK_PARAM_SIZE
	.align		4
.L_282:
        /*003c*/ 	.byte	0x03, 0x19
        /*003e*/ 	.short	0x0418


	//----- nvinfo : EIATTR_PARAM_CBANK
	.align		4
        /*0040*/ 	.byte	0x04, 0x0a
        /*0042*/ 	.short	(.L_284 - .L_283)
	.align		4
.L_283:
        /*0044*/ 	.word	index@(.nv.constant0._ZN7cutlass13device_kernelIN5flash19enable_sm80_to_sm89INS1_16FlashAttnFwdSm80INS1_25CollectiveMainloopFwdSm80ILi8ELi2ELb0EN4cute5tupleIJNS5_1CILi128EEENS7_ILi64EEENS7_ILi192EEEEEELi192ENS_10bfloat16_tEfNS_4arch4Sm80ELb0ELb1ELb1ELb1ELb0ELb0ELb1ELb0EEENS1_21CollectiveEpilogueFwdINS6_IJS8_SA_S9_EEENS6_IJNS7_ILi1EEESI_SI_EEESC_SE_Li256ELb1ELb1ELb0ELb0EEENS1_19SingleTileSchedulerILb1ELb0ELb1ELi128EEEEEEEEEvNT_6ParamsE)
        /*0048*/ 	.short	0x0210
        /*004a*/ 	.short	0x0418


	//----- nvinfo : EIATTR_SW_WAR
	.align		4
.L_284:
        /*004c*/ 	.byte	0x04, 0x36
        /*004e*/ 	.short	(.L_286 - .L_285)
.L_285:
        /*0050*/ 	.word	0x00000008
.L_286:


//--------------------- .nv.info._ZN7cutlass13device_kernelIN5flash19enable_sm80_to_sm89INS1_16FlashAttnFwdSm80INS1_25CollectiveMainloopFwdSm80ILi8ELi2ELb0EN4cute5tupleIJNS5_1CILi128EEENS7_ILi64EEENS7_ILi192EEEEEELi192ENS_10bfloat16_tEfNS_4arch4Sm80ELb0ELb1ELb1ELb1ELb0ELb1ELb1ELb0EEENS1_21CollectiveEpilogueFwdINS6_IJS8_SA_S9_EEENS6_IJNS7_ILi1EEESI_SI_EEESC_SE_Li256ELb1ELb1ELb0ELb0EEENS1_19SingleTileSchedulerILb1ELb0ELb1ELi128EEEEEEEEEvNT_6ParamsE --------------------------
	.section	.nv.info._ZN7cutlass13device_kernelIN5flash19enable_sm80_to_sm89INS1_16FlashAttnFwdSm80INS1_25CollectiveMainloopFwdSm80ILi8ELi2ELb0EN4cute5tupleIJNS5_1CILi128EEENS7_ILi64EEENS7_ILi192EEEEEELi192ENS_10bfloat16_tEfNS_4arch4Sm80ELb0ELb1ELb1ELb1ELb0ELb1ELb1ELb0EEENS1_21CollectiveEpilogueFwdINS6_IJS8_SA_S9_EEENS6_IJNS7_ILi1EEESI_SI_EEESC_SE_Li256ELb1ELb1ELb0ELb0EEENS1_19SingleTileSchedulerILb1ELb0ELb1ELi128EEEEEEEEEvNT_6ParamsE,"",@"SHT_CUDA_INFO"
	.sectionflags	@""
	.align	4


	//----- nvinfo : EIATTR_CUDA_API_VERSION
	.align		4
        /*0000*/ 	.byte	0x04, 0x37
        /*0002*/ 	.short	(.L_288 - .L_287)
.L_287:
        /*0004*/ 	.word	0x00000082


	//----- nvinfo : EIATTR_KPARAM_INFO
	.align		4
.L_288:
        /*0008*/ 	.byte	0x04, 0x17
        /*000a*/ 	.short	(.L_290 - .L_289)
.L_289:
        /*000c*/ 	.word	0x00000000
        /*0010*/ 	.short	0x0000
        /*0012*/ 	.short	0x0000
        /*0014*/ 	.byte	0x00, 0xf0, 0x61, 0x10


	//----- nvinfo : EIATTR_SPARSE_MMA_MASK
	.align		4
.L_290:
        /*0018*/ 	.byte	0x03, 0x50
        /*001a*/ 	.short	0x0000


	//----- nvinfo : EIATTR_MAXREG_COUNT
	.align		4
        /*001c*/ 	.byte	0x03, 0x1b
        /*001e*/ 	.short	0x00ff


	//----- nvinfo : EIATTR_MERCURY_ISA_VERSION
	.align		4
        /*0020*/ 	.byte	0x03, 0x5f
        /*0022*/ 	.short	0x0101


	//----- nvinfo : EIATTR_EXIT_INSTR_OFFSETS
	.align		4
        /*0024*/ 	.byte	0x04, 0x1c
        /*0026*/ 	.short	(.L_292 - .L_291)


	//   ....[0]....
.L_291:
        /*0028*/ 	.word	0x00000010


	//----- nvinfo : EIATTR_MAX_THREADS
	.align		4
.L_292:
        /*002c*/ 	.byte	0x04, 0x05
        /*002e*/ 	.short	(.L_294 - .L_293)
.L_293:
        /*0030*/ 	.word	0x00000100
        /*0034*/ 	.word	0x00000001
        /*0038*/ 	.word	0x00000001


	//----- nvinfo : EIATTR_CBANK_PARAM_SIZE
	.align		4
.L_294:
        /*003c*/ 	.byte	0x03, 0x19
        /*003e*/ 	.short	0x0418


	//----- nvinfo : EIATTR_PARAM_CBANK
	.align		4
        /*0040*/ 	.byte	0x04, 0x0a
        /*0042*/ 	.short	(.L_296 - .L_295)
	.align		4
.L_295:
        /*0044*/ 	.word	index@(.nv.constant0._ZN7cutlass13device_kernelIN5flash19enable_sm80_to_sm89INS1_16FlashAttnFwdSm80INS1_25CollectiveMainloopFwdSm80ILi8ELi2ELb0EN4cute5tupleIJNS5_1CILi128EEENS7_ILi64EEENS7_ILi192EEEEEELi192ENS_10bfloat16_tEfNS_4arch4Sm80ELb0ELb1ELb1ELb1ELb0ELb1ELb1ELb0EEENS1_21CollectiveEpilogueFwdINS6_IJS8_SA_S9_EEENS6_IJNS7_ILi1EEESI_SI_EEESC_SE_Li256ELb1ELb1ELb0ELb0EEENS1_19SingleTileSchedulerILb1ELb0ELb1ELi128EEEEEEEEEvNT_6ParamsE)
        /*0048*/ 	.short	0x0210
        /*004a*/ 	.short	0x0418


	//----- nvinfo : EIATTR_SW_WAR
	.align		4
.L_296:
        /*004c*/ 	.byte	0x04, 0x36
        /*004e*/ 	.short	(.L_298 - .L_297)
.L_297:
        /*0050*/ 	.word	0x00000008
.L_298:


//--------------------- .nv.info._ZN7cutlass13device_kernelIN5flash19enable_sm80_to_sm89INS1_16FlashAttnFwdSm80INS1_25CollectiveMainloopFwdSm80ILi8ELi2ELb1EN4cute5tupleIJNS5_1CILi128EEENS7_ILi96EEENS7_ILi192EEEEEELi192ENS_10bfloat16_tEfNS_4arch4Sm80ELb1ELb0ELb1ELb0ELb0ELb0ELb1ELb0EEENS1_21CollectiveEpilogueFwdINS6_IJS8_SA_S9_EEENS6_IJNS7_ILi1EEESI_SI_EEESC_SE_Li256ELb0ELb1ELb0ELb0EEENS1_30DynamicPersistentTileSchedulerILi256ELi256ELb0ELb1ELb0EEEEEEEEEvNT_6ParamsE --------------------------
	.section	.nv.info._ZN7cutlass13device_kernelIN5flash19enable_sm80_to_sm89INS1_16FlashAttnFwdSm80INS1_25CollectiveMainloopFwdSm80ILi8ELi2ELb1EN4cute5tupleIJNS5_1CILi128EEENS7_ILi96EEENS7_ILi192EEEEEELi192ENS_10bfloat16_tEfNS_4arch4Sm80ELb1ELb0ELb1ELb0ELb0ELb0ELb1ELb0EEENS1_21CollectiveEpilogueFwdINS6_IJS8_SA_S9_EEENS6_IJNS7_ILi1EEESI_SI_EEESC_SE_Li256ELb0ELb1ELb0ELb0EEENS1_30DynamicPersistentTileSchedulerILi256ELi256ELb0ELb1ELb0EEEEEEEEEvNT_6ParamsE,"",@"SHT_CUDA_INFO"
	.sectionflags	@""
	.align	4


	//----- nvinfo : EIATTR_CUDA_API_VERSION
	.align		4
        /*0000*/ 	.byte	0x04, 0x37
        /*0002*/ 	.short	(.L_300 - .L_299)
.L_299:
        /*0004*/ 	.word	0x00000082


	//----- nvinfo : EIATTR_KPARAM_INFO
	.align		4
.L_300:
        /*0008*/ 	.byte	0x04, 0x17
        /*000a*/ 	.short	(.L_302 - .L_301)
.L_301:
        /*000c*/ 	.word	0x00000000
        /*0010*/ 	.short	0x0000
        /*0012*/ 	.short	0x0000
        /*0014*/ 	.byte	0x00, 0xf0, 0xa1, 0x10


	//----- nvinfo : EIATTR_SPARSE_MMA_MASK
	.align		4
.L_302:
        /*0018*/ 	.byte	0x03, 0x50
        /*001a*/ 	.short	0x0000


	//----- nvinfo : EIATTR_MAXREG_COUNT
	.align		4
        /*001c*/ 	.byte	0x03, 0x1b
        /*001e*/ 	.short	0x00ff


	//----- nvinfo : EIATTR_MERCURY_ISA_VERSION
	.align		4
        /*0020*/ 	.byte	0x03, 0x5f
        /*0022*/ 	.short	0x0101


	//----- nvinfo : EIATTR_EXIT_INSTR_OFFSETS
	.align		4
        /*0024*/ 	.byte	0x04, 0x1c
        /*0026*/ 	.short	(.L_304 - .L_303)


	//   ....[0]....
.L_303:
        /*0028*/ 	.word	0x00000010


	//----- nvinfo : EIATTR_MAX_THREADS
	.align		4
.L_304:
        /*002c*/ 	.byte	0x04, 0x05
        /*002e*/ 	.short	(.L_306 - .L_305)
.L_305:
        /*0030*/ 	.word	0x00000100
        /*0034*/ 	.word	0x00000001
        /*0038*/ 	.word	0x00000001


	//----- nvinfo : EIATTR_CBANK_PARAM_SIZE
	.align		4
.L_306:
        /*003c*/ 	.byte	0x03, 0x19
        /*003e*/ 	.short	0x0428


	//----- nvinfo : EIATTR_PARAM_CBANK
	.align		4
        /*0040*/ 	.byte	0x04, 0x0a
        /*0042*/ 	.short	(.L_308 - .L_307)
	.align		4
.L_307:
        /*0044*/ 	.word	index@(.nv.constant0._ZN7cutlass13device_kernelIN5flash19enable_sm80_to_sm89INS1_16FlashAttnFwdSm80INS1_25CollectiveMainloopFwdSm80ILi8ELi2ELb1EN4cute5tupleIJNS5_1CILi128EEENS7_ILi96EEENS7_ILi192EEEEEELi192ENS_10bfloat16_tEfNS_4arch4Sm80ELb1ELb0ELb1ELb0ELb0ELb0ELb1ELb0EEENS1_21CollectiveEpilogueFwdINS6_IJS8_SA_S9_EEENS6_IJNS7_ILi1EEESI_SI_EEESC_SE_Li256ELb0ELb1ELb0ELb0EEENS1_30DynamicPersistentTileSchedulerILi256ELi256ELb0ELb1ELb0EEEEEEEEEvNT_6ParamsE)
        /*0048*/ 	.short	0x0210
        /*004a*/ 	.short	0x0428


	//----- nvinfo : EIATTR_SW_WAR
	.align		4
.L_308:
        /*004c*/ 	.byte	0x04, 0x36
        /*004e*/ 	.short	(.L_310 - .L_309)
.L_309:
        /*0050*/ 	.word	0x00000008
.L_310:


//--------------------- .nv.info._ZN7cutlass13device_kernelIN5flash19enable_sm80_to_sm89INS1_16FlashAttnFwdSm80INS1_25CollectiveMainloopFwdSm80ILi8ELi2ELb1EN4cute5tupleIJNS5_1CILi128EEENS7_ILi96EEENS7_ILi192EEEEEELi192ENS_10bfloat16_tEfNS_4arch4Sm80ELb1ELb0ELb1ELb1ELb0ELb0ELb1ELb0EEENS1_21CollectiveEpilogueFwdINS6_IJS8_SA_S9_EEENS6_IJNS7_ILi1EEESI_SI_EEESC_SE_Li256ELb1ELb1ELb0ELb0EEENS1_19SingleTileSchedulerILb1ELb0ELb1ELi128EEEEEEEEEvNT_6ParamsE --------------------------
	.section	.nv.info._ZN7cutlass13device_kernelIN5flash19enable_sm80_to_sm89INS1_16FlashAttnFwdSm80INS1_25CollectiveMainloopFwdSm80ILi8ELi2ELb1EN4cute5tupleIJNS5_1CILi128EEENS7_ILi96EEENS7_ILi192EEEEEELi192ENS_10bfloat16_tEfNS_4arch4Sm80ELb1ELb0ELb1ELb1ELb0ELb0ELb1ELb0EEENS1_21CollectiveEpilogueFwdINS6_IJS8_SA_S9_EEENS6_IJNS7_ILi1EEESI_SI_EEESC_SE_Li256ELb1ELb1ELb0ELb0EEENS1_19SingleTileSchedulerILb1ELb0ELb1ELi128EEEEEEEEEvNT_6ParamsE,"",@"SHT_CUDA_INFO"
	.sectionflags	@""
	.align	4


	//----- nvinfo : EIATTR_CUDA_API_VERSION
	.align		4
        /*0000*/ 	.byte	0x04, 0x37
        /*0002*/ 	.short	(.L_312 - .L_311)
.L_311:
        /*0004*/ 	.word	0x00000082


	//----- nvinfo : EIATTR_KPARAM_INFO
	.align		4
.L_312:
        /*0008*/ 	.byte	0x04, 0x17
        /*000a*/ 	.short	(.L_314 - .L_313)
.L_313:
        /*000c*/ 	.word	0x00000000
        /*0010*/ 	.short	0x0000
        /*0012*/ 	.short	0x0000
        /*0014*/ 	.byte	0x00, 0xf0, 0x61, 0x10


	//----- nvinfo : EIATTR_SPARSE_MMA_MASK
	.align		4
.L_314:
        /*0018*/ 	.byte	0x03, 0x50
        /*001a*/ 	.short	0x0000


	//----- nvinfo : EIATTR_MAXREG_COUNT
	.align		4
        /*001c*/ 	.byte	0x03, 0x1b
        /*001e*/ 	.short	0x00ff


	//----- nvinfo : EIATTR_MERCURY_ISA_VERSION
	.align		4
        /*0020*/ 	.byte	0x03, 0x5f
        /*0022*/ 	.short	0x0101


	//----- nvinfo : EIATTR_EXIT_INSTR_OFFSETS
	.align		4
        /*0024*/ 	.byte	0x04, 0x1c
        /*0026*/ 	.short	(.L_316 - .L_315)


	//   ....[0]....
.L_315:
        /*0028*/ 	.word	0x00000010


	//----- nvinfo : EIATTR_MAX_THREADS
	.align		4
.L_316:
        /*002c*/ 	.byte	0x04, 0x05
        /*002e*/ 	.short	(.L_318 - .L_317)
.L_317:
        /*0030*/ 	.word	0x00000100
        /*0034*/ 	.word	0x00000001
        /*0038*/ 	.word	0x00000001


	//----- nvinfo : EIATTR_CBANK_PARAM_SIZE
	.align		4
.L_318:
        /*003c*/ 	.byte	0x03, 0x19
        /*003e*/ 	.short	0x0418


	//----- nvinfo : EIATTR_PARAM_CBANK
	.align		4
        /*0040*/ 	.byte	0x04, 0x0a
        /*0042*/ 	.short	(.L_320 - .L_319)
	.align		4
.L_319:
        /*0044*/ 	.word	index@(.nv.constant0._ZN7cutlass13device_kernelIN5flash19enable_sm80_to_sm89INS1_16FlashAttnFwdSm80INS1_25CollectiveMainloopFwdSm80ILi8ELi2ELb1EN4cute5tupleIJNS5_1CILi128EEENS7_ILi96EEENS7_ILi192EEEEEELi192ENS_10bfloat16_tEfNS_4arch4Sm80ELb1ELb0ELb1ELb1ELb0ELb0ELb1ELb0EEENS1_21CollectiveEpilogueFwdINS6_IJS8_SA_S9_EEENS6_IJNS7_ILi1EEESI_SI_EEESC_SE_Li256ELb1ELb1ELb0ELb0EEENS1_19SingleTileSchedulerILb1ELb0ELb1ELi128EEEEEEEEEvNT_6ParamsE)
        /*0048*/ 	.short	0x0210
        /*004a*/ 	.short	0x0418


	//----- nvinfo : EIATTR_SW_WAR
	.align		4
.L_320:
        /*004c*/ 	.byte	0x04, 0x36
        /*004e*/ 	.short	(.L_322 - .L_321)
.L_321:
        /*0050*/ 	.word	0x00000008
.L_322:


//--------------------- .nv.info._ZN7cutlass13device_kernelIN5flash19enable_sm80_to_sm89INS1_16FlashAttnFwdSm80INS1_25CollectiveMainloopFwdSm80ILi8ELi2ELb0EN4cute5tupleIJNS5_1CILi128EEENS7_ILi64EEENS7_ILi192EEEEEELi192ENS_10bfloat16_tEfNS_4arch4Sm80ELb1ELb0ELb1ELb1ELb0ELb1ELb1ELb0EEENS1_21CollectiveEpilogueFwdINS6_IJS8_SA_S9_EEENS6_IJNS7_ILi1EEESI_SI_EEESC_SE_Li256ELb1ELb1ELb0ELb0EEENS1_19SingleTileSchedulerILb1ELb0ELb1ELi128EEEEEEEEEvNT_6ParamsE --------------------------
	.section	.nv.info._ZN7cutlass13device_kernelIN5flash19enable_sm80_to_sm89INS1_16FlashAttnFwdSm80INS1_25CollectiveMainloopFwdSm80ILi8ELi2ELb0EN4cute5tupleIJNS5_1CILi128EEENS7_ILi64EEENS7_ILi192EEEEEELi192ENS_10bfloat16_tEfNS_4arch4Sm80ELb1ELb0ELb1ELb1ELb0ELb1ELb1ELb0EEENS1_21CollectiveEpilogueFwdINS6_IJS8_SA_S9_EEENS6_IJNS7_ILi1EEESI_SI_EEESC_SE_Li256ELb1ELb1ELb0ELb0EEENS1_19SingleTileSchedulerILb1ELb0ELb1ELi128EEEEEEEEEvNT_6ParamsE,"",@"SHT_CUDA_INFO"
	.sectionflags	@""
	.align	4


	//----- nvinfo : EIATTR_CUDA_API_VERSION
	.align		4
        /*0000*/ 	.byte	0x04, 0x37
        /*0002*/ 	.short	(.L_324 - .L_323)
.L_323:
        /*0004*/ 	.word	0x00000082


	//----- nvinfo : EIATTR_KPARAM_INFO
	.align		4
.L_324:
        /*0008*/ 	.byte	0x04, 0x17
        /*000a*/ 	.short	(.L_326 - .L_325)
.L_325:
        /*000c*/ 	.word	0x00000000
        /*0010*/ 	.short	0x0000
        /*0012*/ 	.short	0x0000
        /*0014*/ 	.byte	0x00, 0xf0, 0x61, 0x10


	//----- nvinfo : EIATTR_SPARSE_MMA_MASK
	.align		4
.L_326:
        /*0018*/ 	.byte	0x03, 0x50
        /*001a*/ 	.short	0x0000


	//----- nvinfo : EIATTR_MAXREG_COUNT
	.align		4
        /*001c*/ 	.byte	0x03, 0x1b
        /*001e*/ 	.short	0x00ff


	//----- nvinfo : EIATTR_MERCURY_ISA_VERSION
	.align		4
        /*0020*/ 	.byte	0x03, 0x5f
        /*0022*/ 	.short	0x0101


	//----- nvinfo : EIATTR_EXIT_INSTR_OFFSETS
	.align		4
        /*0024*/ 	.byte	0x04, 0x1c
        /*0026*/ 	.short	(.L_328 - .L_327)


	//   ....[0]....
.L_327:
        /*0028*/ 	.word	0x00000010


	//----- nvinfo : EIATTR_MAX_THREADS
	.align		4
.L_328:
        /*002c*/ 	.byte	0x04, 0x05
        /*002e*/ 	.short	(.L_330 - .L_329)
.L_329:
        /*0030*/ 	.word	0x00000100
        /*0034*/ 	.word	0x00000001
        /*0038*/ 	.word	0x00000001


	//----- nvinfo : EIATTR_CBANK_PARAM_SIZE
	.align		4
.L_330:
        /*003c*/ 	.byte	0x03, 0x19
        /*003e*/ 	.short	0x0418


	//----- nvinfo : EIATTR_PARAM_CBANK
	.align		4
        /*0040*/ 	.byte	0x04, 0x0a
        /*0042*/ 	.short	(.L_332 - .L_331)
	.align		4
.L_331:
        /*0044*/ 	.word	index@(.nv.constant0._ZN7cutlass13device_kernelIN5flash19enable_sm80_to_sm89INS1_16FlashAttnFwdSm80INS1_25CollectiveMainloopFwdSm80ILi8ELi2ELb0EN4cute5tupleIJNS5_1CILi128EEENS7_ILi64EEENS7_ILi192EEEEEELi192ENS_10bfloat16_tEfNS_4arch4Sm80ELb1ELb0ELb1ELb1ELb0ELb1ELb1ELb0EEENS1_21CollectiveEpilogueFwdINS6_IJS8_SA_S9_EEENS6_IJNS7_ILi1EEESI_SI_EEESC_SE_Li256ELb1ELb1ELb0ELb0EEENS1_19SingleTileSchedulerILb1ELb0ELb1ELi128EEEEEEEEEvNT_6ParamsE)
        /*0048*/ 	.short	0x0210
        /*004a*/ 	.short	0x0418


	//----- nvinfo : EIATTR_SW_WAR
	.align		4
.L_332:
        /*004c*/ 	.byte	0x04, 0x36
        /*004e*/ 	.short	(.L_334 - .L_333)
.L_333:
        /*0050*/ 	.word	0x00000008
.L_334:


//--------------------- .nv.callgraph             --------------------------
	.section	.nv.callgraph,"",@"SHT_CUDA_CALLGRAPH"
	.align	4
	.sectionentsize	8
	.align		4
        /*0000*/ 	.word	0x00000000
	.align		4
        /*0004*/ 	.word	0xffffffff
	.align		4
        /*0008*/ 	.word	0x00000000
	.align		4
        /*000c*/ 	.word	0xfffffffe
	.align		4
        /*0010*/ 	.word	0x00000000
	.align		4
        /*0014*/ 	.word	0xfffffffd
	.align		4
        /*0018*/ 	.word	0x00000000
	.align		4
        /*001c*/ 	.word	0xfffffffc


//--------------------- .nv.constant4             --------------------------
	.section	.nv.constant4,"a",@progbits
	.align	8
	.align		8
.nv.constant4:
        /*0000*/ 	.dword	_ZN74_INTERNAL_f27401b9_38_flash_fwd_hdim192_bf16_softcap_sm80_cu_744032ad_35254cuda3std3__45__cpo5beginE
	.align		8
        /*0008*/ 	.dword	_ZN74_INTERNAL_f27401b9_38_flash_fwd_hdim192_bf16_softcap_sm80_cu_744032ad_35254cuda3std3__45__cpo3endE
	.align		8
        /*0010*/ 	.dword	_ZN74_INTERNAL_f27401b9_38_flash_fwd_hdim192_bf16_softcap_sm80_cu_744032ad_35254cuda3std3__45__cpo6cbeginE
	.align		8
        /*0018*/ 	.dword	_ZN74_INTERNAL_f27401b9_38_flash_fwd_hdim192_bf16_softcap_sm80_cu_744032ad_35254cuda3std3__45__cpo4cendE
	.align		8
        /*0020*/ 	.dword	_ZN74_INTERNAL_f27401b9_38_flash_fwd_hdim192_bf16_softcap_sm80_cu_744032ad_35254cuda3std3__476_GLOBAL__N__f27401b9_38_flash_fwd_hdim192_bf16_softcap_sm80_cu_744032ad_35256ignoreE
	.align		8
        /*0028*/ 	.dword	_ZN74_INTERNAL_f27401b9_38_flash_fwd_hdim192_bf16_softcap_sm80_cu_744032ad_35254cuda3std3__419piecewise_constructE
	.align		8
        /*0030*/ 	.dword	_ZN74_INTERNAL_f27401b9_38_flash_fwd_hdim192_bf16_softcap_sm80_cu_744032ad_35254cuda3std3__48in_placeE
	.align		8
        /*0038*/ 	.dword	_ZN74_INTERNAL_f27401b9_38_flash_fwd_hdim192_bf16_softcap_sm80_cu_744032ad_35254cuda3std6ranges3__45__cpo4swapE
	.align		8
        /*0040*/ 	.dword	_ZN74_INTERNAL_f27401b9_38_flash_fwd_hdim192_bf16_softcap_sm80_cu_744032ad_35254cuda3std6ranges3__45__cpo9iter_moveE
	.align		8
        /*0048*/ 	.dword	_ZN74_INTERNAL_f27401b9_38_flash_fwd_hdim192_bf16_softcap_sm80_cu_744032ad_35254cute7productE
	.align		8
        /*0050*/ 	.dword	_ZN74_INTERNAL_f27401b9_38_flash_fwd_hdim192_bf16_softcap_sm80_cu_744032ad_35254cute1_E


//--------------------- .text._ZN7cutlass13device_kernelIN5flash19enable_sm80_to_sm89INS1_16FlashAttnFwdSm80INS1_25CollectiveMainloopFwdSm80ILi8ELi1ELb1EN4cute5tupleIJNS5_1CILi128EEENS7_ILi96EEENS7_ILi192EEEEEELi192ENS_10bfloat16_tEfNS_4arch4Sm80ELb0ELb0ELb1ELb0ELb0ELb0ELb1ELb0EEENS1_21CollectiveEpilogueFwdINS6_IJS8_SA_S9_EEENS6_IJNS7_ILi1EEESI_SI_EEESC_SE_Li256ELb0ELb1ELb0ELb0EEENS1_19SingleTileSchedulerILb0ELb0ELb1ELi128EEEEEEEEEvNT_6ParamsE --------------------------
	.section	.text._ZN7cutlass13device_kernelIN5flash19enable_sm80_to_sm89INS1_16FlashAttnFwdSm80INS1_25CollectiveMainloopFwdSm80ILi8ELi1ELb1EN4cute5tupleIJNS5_1CILi128EEENS7_ILi96EEENS7_ILi192EEEEEELi192ENS_10bfloat16_tEfNS_4arch4Sm80ELb0ELb0ELb1ELb0ELb0ELb0ELb1ELb0EEENS1_21CollectiveEpilogueFwdINS6_IJS8_SA_S9_EEENS6_IJNS7_ILi1EEESI_SI_EEESC_SE_Li256ELb0ELb1ELb0ELb0EEENS1_19SingleTileSchedulerILb0ELb0ELb1ELi128EEEEEEEEEvNT_6ParamsE,"ax",@progbits
	.align	128
.text._ZN7cutlass13device_kernelIN5flash19enable_sm80_to_sm89INS1_16FlashAttnFwdSm80INS1_25CollectiveMainloopFwdSm80ILi8ELi1ELb1EN4cute5tupleIJNS5_1CILi128EEENS7_ILi96EEENS7_ILi192EEEEEELi192ENS_10bfloat16_tEfNS_4arch4Sm80ELb0ELb0ELb1ELb0ELb0ELb0ELb1ELb0EEENS1_21CollectiveEpilogueFwdINS6_IJS8_SA_S9_EEENS6_IJNS7_ILi1EEESI_SI_EEESC_SE_Li256ELb0ELb1ELb0ELb0EEENS1_19SingleTileSchedulerILb0ELb0ELb1ELi128EEEEEEEEEvNT_6ParamsE:
        .type           _ZN7cutlass13device_kernelIN5flash19enable_sm80_to_sm89INS1_16FlashAttnFwdSm80INS1_25CollectiveMainloopFwdSm80ILi8ELi1ELb1EN4cute5tupleIJNS5_1CILi128EEENS7_ILi96EEENS7_ILi192EEEEEELi192ENS_10bfloat16_tEfNS_4arch4Sm80ELb0ELb0ELb1ELb0ELb0ELb0ELb1ELb0EEENS1_21CollectiveEpilogueFwdINS6_IJS8_SA_S9_EEENS6_IJNS7_ILi1EEESI_SI_EEESC_SE_Li256ELb0ELb1ELb0ELb0EEENS1_19SingleTileSchedulerILb0ELb0ELb1ELi128EEEEEEEEEvNT_6ParamsE,@function
        .size           _ZN7cutlass13device_kernelIN5flash19enable_sm80_to_sm89INS1_16FlashAttnFwdSm80INS1_25CollectiveMainloopFwdSm80ILi8ELi1ELb1EN4cute5tupleIJNS5_1CILi128EEENS7_ILi96EEENS7_ILi192EEEEEELi192ENS_10bfloat16_tEfNS_4arch4Sm80ELb0ELb0ELb1ELb0ELb0ELb0ELb1ELb0EEENS1_21CollectiveEpilogueFwdINS6_IJS8_SA_S9_EEENS6_IJNS7_ILi1EEESI_SI_EEESC_SE_Li256ELb0ELb1ELb0ELb0EEENS1_19SingleTileSchedulerILb0ELb0ELb1ELi128EEEEEEEEEvNT_6ParamsE,(.L_x_18 - _ZN7cutlass13device_kernelIN5flash19enable_sm80_to_sm89INS1_16FlashAttnFwdSm80INS1_25CollectiveMainloopFwdSm80ILi8ELi1ELb1EN4cute5tupleIJNS5_1CILi128EEENS7_ILi96EEENS7_ILi192EEEEEELi192ENS_10bfloat16_tEfNS_4arch4Sm80ELb0ELb0ELb1ELb0ELb0ELb0ELb1ELb0EEENS1_21CollectiveEpilogueFwdINS6_IJS8_SA_S9_EEENS6_IJNS7_ILi1EEESI_SI_EEESC_SE_Li256ELb0ELb1ELb0ELb0EEENS1_19SingleTileSchedulerILb0ELb0ELb1ELi128EEEEEEEEEvNT_6ParamsE)
        .other          _ZN7cutlass13device_kernelIN5flash19enable_sm80_to_sm89INS1_16FlashAttnFwdSm80INS1_25CollectiveMainloopFwdSm80ILi8ELi1ELb1EN4cute5tupleIJNS5_1CILi128EEENS7_ILi96EEENS7_ILi192EEEEEELi192ENS_10bfloat16_tEfNS_4arch4Sm80ELb0ELb0ELb1ELb0ELb0ELb0ELb1ELb0EEENS1_21CollectiveEpilogueFwdINS6_IJS8_SA_S9_EEENS6_IJNS7_ILi1EEESI_SI_EEESC_SE_Li256ELb0ELb1ELb0ELb0EEENS1_19SingleTileSchedulerILb0ELb0ELb1ELi128EEEEEEEEEvNT_6ParamsE,@"STO_CUDA_ENTRY STV_DEFAULT"
_ZN7cutlass13device_kernelIN5flash19enable_sm80_to_sm89INS1_16FlashAttnFwdSm80INS1_25CollectiveMainloopFwdSm80ILi8ELi1ELb1EN4cute5tupleIJNS5_1CILi128EEENS7_ILi96EEENS7_ILi192EEEEEELi192ENS_10bfloat16_tEfNS_4arch4Sm80ELb0ELb0ELb1ELb0ELb0ELb0ELb1ELb0EEENS1_21CollectiveEpilogueFwdINS6_IJS8_SA_S9_EEENS6_IJNS7_ILi1EEESI_SI_EEESC_SE_Li256ELb0ELb1ELb0ELb0EEENS1_19SingleTileSchedulerILb0ELb0ELb1ELi128EEEEEEEEEvNT_6ParamsE:
[----:B------:R-:W-:Y:S01]  /*0000*/  LDC R1, c[0x0][0x28] ;  /* 0x00000a00ff017b82 */ /* 0x000fe20000000800 */
[----:B------:R-:W-:Y:S05]  /*0010*/  EXIT ;  /* 0x000000000000794d */ /* 0x000fea0003800000 */
.L_x_0:
[----:B------:R-:W-:-:S00]  /*0020*/  BRA `(.L_x_0) ;  /* 0xfffffffc00fc7947 */ /* 0x000fc0000383ffff */
[----:B------:R-:W-:-:S00]  /*0030*/  NOP ;  /* 0x0000000000007918 */ /* 0x000fc00000000000 */
        /* <DEDUP_REMOVED lines=12> */
.L_x_18:


//--------------------- .text._ZN7cutlass13device_kernelIN5flash19enable_sm80_to_sm89INS1_16FlashAttnFwdSm80INS1_25CollectiveMainloopFwdSm80ILi8ELi1ELb1EN4cute5tupleIJNS5_1CILi128EEENS7_ILi96EEENS7_ILi192EEEEEELi192ENS_10bfloat16_tEfNS_4arch4Sm80ELb0ELb0ELb1ELb1ELb0ELb0ELb1ELb0EEENS1_21CollectiveEpilogueFwdINS6_IJS8_SA_S9_EEENS6_IJNS7_ILi1EEESI_SI_EEESC_SE_Li256ELb1ELb1ELb0ELb0EEENS1_19SingleTileSchedulerILb1ELb0ELb1ELi128EEEEEEEEEvNT_6ParamsE --------------------------
	.section	.text._ZN7cutlass13device_kernelIN5flash19enable_sm80_to_sm89INS1_16FlashAttnFwdSm80INS1_25CollectiveMainloopFwdSm80ILi8ELi1ELb1EN4cute5tupleIJNS5_1CILi128EEENS7_ILi96EEENS7_ILi192EEEEEELi192ENS_10bfloat16_tEfNS_4arch4Sm80ELb0ELb0ELb1ELb1ELb0ELb0ELb1ELb0EEENS1_21CollectiveEpilogueFwdINS6_IJS8_SA_S9_EEENS6_IJNS7_ILi1EEESI_SI_EEESC_SE_Li256ELb1ELb1ELb0ELb0EEENS1_19SingleTileSchedulerILb1ELb0ELb1ELi128EEEEEEEEEvNT_6ParamsE,"ax",@progbits
	.align	128
.text._ZN7cutlass13device_kernelIN5flash19enable_sm80_to_sm89INS1_16FlashAttnFwdSm80INS1_25CollectiveMainloopFwdSm80ILi8ELi1ELb1EN4cute5tupleIJNS5_1CILi128EEENS7_ILi96EEENS7_ILi192EEEEEELi192ENS_10bfloat16_tEfNS_4arch4Sm80ELb0ELb0ELb1ELb1ELb0ELb0ELb1ELb0EEENS1_21CollectiveEpilogueFwdINS6_IJS8_SA_S9_EEENS6_IJNS7_ILi1EEESI_SI_EEESC_SE_Li256ELb1ELb1ELb0ELb0EEENS1_19SingleTileSchedulerILb1ELb0ELb1ELi128EEEEEEEEEvNT_6ParamsE:
        .type           _ZN7cutlass13device_kernelIN5flash19enable_sm80_to_sm89INS1_16FlashAttnFwdSm80INS1_25CollectiveMainloopFwdSm80ILi8ELi1ELb1EN4cute5tupleIJNS5_1CILi128EEENS7_ILi96EEENS7_ILi192EEEEEELi192ENS_10bfloat16_tEfNS_4arch4Sm80ELb0ELb0ELb1ELb1ELb0ELb0ELb1ELb0EEENS1_21CollectiveEpilogueFwdINS6_IJS8_SA_S9_EEENS6_IJNS7_ILi1EEESI_SI_EEESC_SE_Li256ELb1ELb1ELb0ELb0EEENS1_19SingleTileSchedulerILb1ELb0ELb1ELi128EEEEEEEEEvNT_6ParamsE,@function
        .size           _ZN7cutlass13device_kernelIN5flash19enable_sm80_to_sm89INS1_16FlashAttnFwdSm80INS1_25CollectiveMainloopFwdSm80ILi8ELi1ELb1EN4cute5tupleIJNS5_1CILi128EEENS7_ILi96EEENS7_ILi192EEEEEELi192ENS_10bfloat16_tEfNS_4arch4Sm80ELb0ELb0ELb1ELb1ELb0ELb0ELb1ELb0EEENS1_21CollectiveEpilogueFwdINS6_IJS8_SA_S9_EEENS6_IJNS7_ILi1EEESI_SI_EEESC_SE_Li256ELb1ELb1ELb0ELb0EEENS1_19SingleTileSchedulerILb1ELb0ELb1ELi128EEEEEEEEEvNT_6ParamsE,(.L_x_19 - _ZN7cutlass13device_kernelIN5flash19enable_sm80_to_sm89INS1_16FlashAttnFwdSm80INS1_25CollectiveMainloopFwdSm80ILi8ELi1ELb1EN4cute5tupleIJNS5_1CILi128EEENS7_ILi96EEENS7_ILi192EEEEEELi192ENS_10bfloat16_tEfNS_4arch4Sm80ELb0ELb0ELb1ELb1ELb0ELb0ELb1ELb0EEENS1_21CollectiveEpilogueFwdINS6_IJS8_SA_S9_EEENS6_IJNS7_ILi1EEESI_SI_EEESC_SE_Li256ELb1ELb1ELb0ELb0EEENS1_19SingleTileSchedulerILb1ELb0ELb1ELi128EEEEEEEEEvNT_6ParamsE)
        .other          _ZN7cutlass13device_kernelIN5flash19enable_sm80_to_sm89INS1_16FlashAttnFwdSm80INS1_25CollectiveMainloopFwdSm80ILi8ELi1ELb1EN4cute5tupleIJNS5_1CILi128EEENS7_ILi96EEENS7_ILi192EEEEEELi192ENS_10bfloat16_tEfNS_4arch4Sm80ELb0ELb0ELb1ELb1ELb0ELb0ELb1ELb0EEENS1_21CollectiveEpilogueFwdINS6_IJS8_SA_S9_EEENS6_IJNS7_ILi1EEESI_SI_EEESC_SE_Li256ELb1ELb1ELb0ELb0EEENS1_19SingleTileSchedulerILb1ELb0ELb1ELi128EEEEEEEEEvNT_6ParamsE,@"STO_CUDA_ENTRY STV_DEFAULT"
_ZN7cutlass13device_kernelIN5flash19enable_sm80_to_sm89INS1_16FlashAttnFwdSm80INS1_25CollectiveMainloopFwdSm80ILi8ELi1ELb1EN4cute5tupleIJNS5_1CILi128EEENS7_ILi96EEENS7_ILi192EEEEEELi192ENS_10bfloat16_tEfNS_4arch4Sm80ELb0ELb0ELb1ELb1ELb0ELb0ELb1ELb0EEENS1_21CollectiveEpilogueFwdINS6_IJS8_SA_S9_EEENS6_IJNS7_ILi1EEESI_SI_EEESC_SE_Li256ELb1ELb1ELb0ELb0EEENS1_19SingleTileSchedulerILb1ELb0ELb1ELi128EEEEEEEEEvNT_6ParamsE:
[----:B------:R-:W-:Y:S01]  /*0000*/  LDC R1, c[0x0][0x28] ;  /* 0x00000a00ff017b82 */ /* 0x000fe20000000800 */
[----:B------:R-:W-:Y:S05]  /*0010*/  EXIT ;  /* 0x000000000000794d */ /* 0x000fea0003800000 */
.L_x_1:
        /* <DEDUP_REMOVED lines=14> */
.L_x_19:


//--------------------- .text._ZN7cutlass13device_kernelIN5flash19enable_sm80_to_sm89INS1_16FlashAttnFwdSm80INS1_25CollectiveMainloopFwdSm80ILi8ELi1ELb0EN4cute5tupleIJNS5_1CILi128EEENS7_ILi64EEENS7_ILi192EEEEEELi192ENS_10bfloat16_tEfNS_4arch4Sm80ELb0ELb0ELb1ELb1ELb0ELb1ELb1ELb0EEENS1_21CollectiveEpilogueFwdINS6_IJS8_SA_S9_EEENS6_IJNS7_ILi1EEESI_SI_EEESC_SE_Li256ELb1ELb1ELb0ELb0EEENS1_19SingleTileSchedulerILb1ELb0ELb1ELi128EEEEEEEEEvNT_6ParamsE --------------------------
	.section	.text._ZN7cutlass13device_kernelIN5flash19enable_sm80_to_sm89INS1_16FlashAttnFwdSm80INS1_25CollectiveMainloopFwdSm80ILi8ELi1ELb0EN4cute5tupleIJNS5_1CILi128EEENS7_ILi64EEENS7_ILi192EEEEEELi192ENS_10bfloat16_tEfNS_4arch4Sm80ELb0ELb0ELb1ELb1ELb0ELb1ELb1ELb0EEENS1_21CollectiveEpilogueFwdINS6_IJS8_SA_S9_EEENS6_IJNS7_ILi1EEESI_SI_EEESC_SE_Li256ELb1ELb1ELb0ELb0EEENS1_19SingleTileSchedulerILb1ELb0ELb1ELi128EEEEEEEEEvNT_6ParamsE,"ax",@progbits
	.align	128
.text._ZN7cutlass13device_kernelIN5flash19enable_sm80_to_sm89INS1_16FlashAttnFwdSm80INS1_25CollectiveMainloopFwdSm80ILi8ELi1ELb0EN4cute5tupleIJNS5_1CILi128EEENS7_ILi64EEENS7_ILi192EEEEEELi192ENS_10bfloat16_tEfNS_4arch4Sm80ELb0ELb0ELb1ELb1ELb0ELb1ELb1ELb0EEENS1_21CollectiveEpilogueFwdINS6_IJS8_SA_S9_EEENS6_IJNS7_ILi1EEESI_SI_EEESC_SE_Li256ELb1ELb1ELb0ELb0EEENS1_19SingleTileSchedulerILb1ELb0ELb1ELi128EEEEEEEEEvNT_6ParamsE:
        .type           _ZN7cutlass13device_kernelIN5flash19enable_sm80_to_sm89INS1_16FlashAttnFwdSm80INS1_25CollectiveMainloopFwdSm80ILi8ELi1ELb0EN4cute5tupleIJNS5_1CILi128EEENS7_ILi64EEENS7_ILi192EEEEEELi192ENS_10bfloat16_tEfNS_4arch4Sm80ELb0ELb0ELb1ELb1ELb0ELb1ELb1ELb0EEENS1_21CollectiveEpilogueFwdINS6_IJS8_SA_S9_EEENS6_IJNS7_ILi1EEESI_SI_EEESC_SE_Li256ELb1ELb1ELb0ELb0EEENS1_19SingleTileSchedulerILb1ELb0ELb1ELi128EEEEEEEEEvNT_6ParamsE,@function
        .size           _ZN7cutlass13device_kernelIN5flash19enable_sm80_to_sm89INS1_16FlashAttnFwdSm80INS1_25CollectiveMainloopFwdSm80ILi8ELi1ELb0EN4cute5tupleIJNS5_1CILi128EEENS7_ILi64EEENS7_ILi192EEEEEELi192ENS_10bfloat16_tEfNS_4arch4Sm80ELb0ELb0ELb1ELb1ELb0ELb1ELb1ELb0EEENS1_21CollectiveEpilogueFwdINS6_IJS8_SA_S9_EEENS6_IJNS7_ILi1EEESI_SI_EEESC_SE_Li256ELb1ELb1ELb0ELb0EEENS1_19SingleTileSchedulerILb1ELb0ELb1ELi128EEEEEEEEEvNT_6ParamsE,(.L_x_20 - _ZN7cutlass13device_kernelIN5flash19enable_sm80_to_sm89INS1_16FlashAttnFwdSm80INS1_25CollectiveMainloopFwdSm80ILi8ELi1ELb0EN4cute5tupleIJNS5_1CILi128EEENS7_ILi64EEENS7_ILi192EEEEEELi192ENS_10bfloat16_tEfNS_4arch4Sm80ELb0ELb0ELb1ELb1ELb0ELb1ELb1ELb0EEENS1_21CollectiveEpilogueFwdINS6_IJS8_SA_S9_EEENS6_IJNS7_ILi1EEESI_SI_EEESC_SE_Li256ELb1ELb1ELb0ELb0EEENS1_19SingleTileSchedulerILb1ELb0ELb1ELi128EEEEEEEEEvNT_6ParamsE)
        .other          _ZN7cutlass13device_kernelIN5flash19enable_sm80_to_sm89INS1_16FlashAttnFwdSm80INS1_25CollectiveMainloopFwdSm80ILi8ELi1ELb0EN4cute5tupleIJNS5_1CILi128EEENS7_ILi64EEENS7_ILi192EEEEEELi192ENS_10bfloat16_tEfNS_4arch4Sm80ELb0ELb0ELb1ELb1ELb0ELb1ELb1ELb0EEENS1_21CollectiveEpilogueFwdINS6_IJS8_SA_S9_EEENS6_IJNS7_ILi1EEESI_SI_EEESC_SE_Li256ELb1ELb1ELb0ELb0EEENS1_19SingleTileSchedulerILb1ELb0ELb1ELi128EEEEEEEEEvNT_6ParamsE,@"STO_CUDA_ENTRY STV_DEFAULT"
_ZN7cutlass13device_kernelIN5flash19enable_sm80_to_sm89INS1_16FlashAttnFwdSm80INS1_25CollectiveMainloopFwdSm80ILi8ELi1ELb0EN4cute5tupleIJNS5_1CILi128EEENS7_ILi64EEENS7_ILi192EEEEEELi192ENS_10bfloat16_tEfNS_4arch4Sm80ELb0ELb0ELb1ELb1ELb0ELb1ELb1ELb0EEENS1_21CollectiveEpilogueFwdINS6_IJS8_SA_S9_EEENS6_IJNS7_ILi1EEESI_SI_EEESC_SE_Li256ELb1ELb1ELb0ELb0EEENS1_19SingleTileSchedulerILb1ELb0ELb1ELi128EEEEEEEEEvNT_6ParamsE:
[----:B------:R-:W-:Y:S01]  /*0000*/  LDC R1, c[0x0][0x28] ;  /* 0x00000a00ff017b82 */ /* 0x000fe20000000800 */
[----:B------:R-:W-:Y:S05]  /*0010*/  EXIT ;  /* 0x000000000000794d */ /* 0x000fea0003800000 */
.L_x_2:
        /* <DEDUP_REMOVED lines=14> */
.L_x_20:


//--------------------- .text._ZN7cutlass13device_kernelIN5flash19enable_sm80_to_sm89INS1_16FlashAttnFwdSm80INS1_25CollectiveMainloopFwdSm80ILi8ELi1ELb0EN4cute5tupleIJNS5_1CILi128EEENS7_ILi64EEENS7_ILi192EEEEEELi192ENS_10bfloat16_tEfNS_4arch4Sm80ELb0ELb1ELb1ELb0ELb0ELb0ELb1ELb0EEENS1_21CollectiveEpilogueFwdINS6_IJS8_SA_S9_EEENS6_IJNS7_ILi1EEESI_SI_EEESC_SE_Li256ELb0ELb1ELb0ELb0EEENS1_19SingleTileSchedulerILb0ELb0ELb1ELi128EEEEEEEEEvNT_6ParamsE --------------------------
	.section	.text._ZN7cutlass13device_kernelIN5flash19enable_sm80_to_sm89INS1_16FlashAttnFwdSm80INS1_25CollectiveMainloopFwdSm80ILi8ELi1ELb0EN4cute5tupleIJNS5_1CILi128EEENS7_ILi64EEENS7_ILi192EEEEEELi192ENS_10bfloat16_tEfNS_4arch4Sm80ELb0ELb1ELb1ELb0ELb0ELb0ELb1ELb0EEENS1_21CollectiveEpilogueFwdINS6_IJS8_SA_S9_EEENS6_IJNS7_ILi1EEESI_SI_EEESC_SE_Li256ELb0ELb1ELb0ELb0EEENS1_19SingleTileSchedulerILb0ELb0ELb1ELi128EEEEEEEEEvNT_6ParamsE,"ax",@progbits
	.align	128
.text._ZN7cutlass13device_kernelIN5flash19enable_sm80_to_sm89INS1_16FlashAttnFwdSm80INS1_25CollectiveMainloopFwdSm80ILi8ELi1ELb0EN4cute5tupleIJNS5_1CILi128EEENS7_ILi64EEENS7_ILi192EEEEEELi192ENS_10bfloat16_tEfNS_4arch4Sm80ELb0ELb1ELb1ELb0ELb0ELb0ELb1ELb0EEENS1_21CollectiveEpilogueFwdINS6_IJS8_SA_S9_EEENS6_IJNS7_ILi1EEESI_SI_EEESC_SE_Li256ELb0ELb1ELb0ELb0EEENS1_19SingleTileSchedulerILb0ELb0ELb1ELi128EEEEEEEEEvNT_6ParamsE:
        .type           _ZN7cutlass13device_kernelIN5flash19enable_sm80_to_sm89INS1_16FlashAttnFwdSm80INS1_25CollectiveMainloopFwdSm80ILi8ELi1ELb0EN4cute5tupleIJNS5_1CILi128EEENS7_ILi64EEENS7_ILi192EEEEEELi192ENS_10bfloat16_tEfNS_4arch4Sm80ELb0ELb1ELb1ELb0ELb0ELb0ELb1ELb0EEENS1_21CollectiveEpilogueFwdINS6_IJS8_SA_S9_EEENS6_IJNS7_ILi1EEESI_SI_EEESC_SE_Li256ELb0ELb1ELb0ELb0EEENS1_19SingleTileSchedulerILb0ELb0ELb1ELi128EEEEEEEEEvNT_6ParamsE,@function
        .size           _ZN7cutlass13device_kernelIN5flash19enable_sm80_to_sm89INS1_16FlashAttnFwdSm80INS1_25CollectiveMainloopFwdSm80ILi8ELi1ELb0EN4cute5tupleIJNS5_1CILi128EEENS7_ILi64EEENS7_ILi192EEEEEELi192ENS_10bfloat16_tEfNS_4arch4Sm80ELb0ELb1ELb1ELb0ELb0ELb0ELb1ELb0EEENS1_21CollectiveEpilogueFwdINS6_IJS8_SA_S9_EEENS6_IJNS7_ILi1EEESI_SI_EEESC_SE_Li256ELb0ELb1ELb0ELb0EEENS1_19SingleTileSchedulerILb0ELb0ELb1ELi128EEEEEEEEEvNT_6ParamsE,(.L_x_21 - _ZN7cutlass13device_kernelIN5flash19enable_sm80_to_sm89INS1_16FlashAttnFwdSm80INS1_25CollectiveMainloopFwdSm80ILi8ELi1ELb0EN4cute5tupleIJNS5_1CILi128EEENS7_ILi64EEENS7_ILi192EEEEEELi192ENS_10bfloat16_tEfNS_4arch4Sm80ELb0ELb1ELb1ELb0ELb0ELb0ELb1ELb0EEENS1_21CollectiveEpilogueFwdINS6_IJS8_SA_S9_EEENS6_IJNS7_ILi1EEESI_SI_EEESC_SE_Li256ELb0ELb1ELb0ELb0EEENS1_19SingleTileSchedulerILb0ELb0ELb1ELi128EEEEEEEEEvNT_6ParamsE)
        .other          _ZN7cutlass13device_kernelIN5flash19enable_sm80_to_sm89INS1_16FlashAttnFwdSm80INS1_25CollectiveMainloopFwdSm80ILi8ELi1ELb0EN4cute5tupleIJNS5_1CILi128EEENS7_ILi64EEENS7_ILi192EEEEEELi192ENS_10bfloat16_tEfNS_4arch4Sm80ELb0ELb1ELb1ELb0ELb0ELb0ELb1ELb0EEENS1_21CollectiveEpilogueFwdINS6_IJS8_SA_S9_EEENS6_IJNS7_ILi1EEESI_SI_EEESC_SE_Li256ELb0ELb1ELb0ELb0EEENS1_19SingleTileSchedulerILb0ELb0ELb1ELi128EEEEEEEEEvNT_6ParamsE,@"STO_CUDA_ENTRY STV_DEFAULT"
_ZN7cutlass13device_kernelIN5flash19enable_sm80_to_sm89INS1_16FlashAttnFwdSm80INS1_25CollectiveMainloopFwdSm80ILi8ELi1ELb0EN4cute5tupleIJNS5_1CILi128EEENS7_ILi64EEENS7_ILi192EEEEEELi192ENS_10bfloat16_tEfNS_4arch4Sm80ELb0ELb1ELb1ELb0ELb0ELb0ELb1ELb0EEENS1_21CollectiveEpilogueFwdINS6_IJS8_SA_S9_EEENS6_IJNS7_ILi1EEESI_SI_EEESC_SE_Li256ELb0ELb1ELb0ELb0EEENS1_19SingleTileSchedulerILb0ELb0ELb1ELi128EEEEEEEEEvNT_6ParamsE:
[----:B------:R-:W-:Y:S01]  /*0000*/  LDC R1, c[0x0][0x28] ;  /* 0x00000a00ff017b82 */ /* 0x000fe20000000800 */
[----:B------:R-:W-:Y:S05]  /*0010*/  EXIT ;  /* 0x000000000000794d */ /* 0x000fea0003800000 */
.L_x_3:
        /* <DEDUP_REMOVED lines=14> */
.L_x_21:


//--------------------- .text._ZN7cutlass13device_kernelIN5flash19enable_sm80_to_sm89INS1_16FlashAttnFwdSm80INS1_25CollectiveMainloopFwdSm80ILi8ELi1ELb0EN4cute5tupleIJNS5_1CILi128EEENS7_ILi64EEENS7_ILi192EEEEEELi192ENS_10bfloat16_tEfNS_4arch4Sm80ELb0ELb1ELb1ELb1ELb0ELb0ELb1ELb0EEENS1_21CollectiveEpilogueFwdINS6_IJS8_SA_S9_EEENS6_IJNS7_ILi1EEESI_SI_EEESC_SE_Li256ELb1ELb1ELb0ELb0EEENS1_19SingleTileSchedulerILb1ELb0ELb1ELi128EEEEEEEEEvNT_6ParamsE --------------------------
	.section	.text._ZN7cutlass13device_kernelIN5flash19enable_sm80_to_sm89INS1_16FlashAttnFwdSm80INS1_25CollectiveMainloopFwdSm80ILi8ELi1ELb0EN4cute5tupleIJNS5_1CILi128EEENS7_ILi64EEENS7_ILi192EEEEEELi192ENS_10bfloat16_tEfNS_4arch4Sm80ELb0ELb1ELb1ELb1ELb0ELb0ELb1ELb0EEENS1_21CollectiveEpilogueFwdINS6_IJS8_SA_S9_EEENS6_IJNS7_ILi1EEESI_SI_EEESC_SE_Li256ELb1ELb1ELb0ELb0EEENS1_19SingleTileSchedulerILb1ELb0ELb1ELi128EEEEEEEEEvNT_6ParamsE,"ax",@progbits
	.align	128
.text._ZN7cutlass13device_kernelIN5flash19enable_sm80_to_sm89INS1_16FlashAttnFwdSm80INS1_25CollectiveMainloopFwdSm80ILi8ELi1ELb0EN4cute5tupleIJNS5_1CILi128EEENS7_ILi64EEENS7_ILi192EEEEEELi192ENS_10bfloat16_tEfNS_4arch4Sm80ELb0ELb1ELb1ELb1ELb0ELb0ELb1ELb0EEENS1_21CollectiveEpilogueFwdINS6_IJS8_SA_S9_EEENS6_IJNS7_ILi1EEESI_SI_EEESC_SE_Li256ELb1ELb1ELb0ELb0EEENS1_19SingleTileSchedulerILb1ELb0ELb1ELi128EEEEEEEEEvNT_6ParamsE:
        .type           _ZN7cutlass13device_kernelIN5flash19enable_sm80_to_sm89INS1_16FlashAttnFwdSm80INS1_25CollectiveMainloopFwdSm80ILi8ELi1ELb0EN4cute5tupleIJNS5_1CILi128EEENS7_ILi64EEENS7_ILi192EEEEEELi192ENS_10bfloat16_tEfNS_4arch4Sm80ELb0ELb1ELb1ELb1ELb0ELb0ELb1ELb0EEENS1_21CollectiveEpilogueFwdINS6_IJS8_SA_S9_EEENS6_IJNS7_ILi1EEESI_SI_EEESC_SE_Li256ELb1ELb1ELb0ELb0EEENS1_19SingleTileSchedulerILb1ELb0ELb1ELi128EEEEEEEEEvNT_6ParamsE,@function
        .size           _ZN7cutlass13device_kernelIN5flash19enable_sm80_to_sm89INS1_16FlashAttnFwdSm80INS1_25CollectiveMainloopFwdSm80ILi8ELi1ELb0EN4cute5tupleIJNS5_1CILi128EEENS7_ILi64EEENS7_ILi192EEEEEELi192ENS_10bfloat16_tEfNS_4arch4Sm80ELb0ELb1ELb1ELb1ELb0ELb0ELb1ELb0EEENS1_21CollectiveEpilogueFwdINS6_IJS8_SA_S9_EEENS6_IJNS7_ILi1EEESI_SI_EEESC_SE_Li256ELb1ELb1ELb0ELb0EEENS1_19SingleTileSchedulerILb1ELb0ELb1ELi128EEEEEEEEEvNT_6ParamsE,(.L_x_22 - _ZN7cutlass13device_kernelIN5flash19enable_sm80_to_sm89INS1_16FlashAttnFwdSm80INS1_25CollectiveMainloopFwdSm80ILi8ELi1ELb0EN4cute5tupleIJNS5_1CILi128EEENS7_ILi64EEENS7_ILi192EEEEEELi192ENS_10bfloat16_tEfNS_4arch4Sm80ELb0ELb1ELb1ELb1ELb0ELb0ELb1ELb0EEENS1_21CollectiveEpilogueFwdINS6_IJS8_SA_S9_EEENS6_IJNS7_ILi1EEESI_SI_EEESC_SE_Li256ELb1ELb1ELb0ELb0EEENS1_19SingleTileSchedulerILb1ELb0ELb1ELi128EEEEEEEEEvNT_6ParamsE)
        .other          _ZN7cutlass13device_kernelIN5flash19enable_sm80_to_sm89INS1_16FlashAttnFwdSm80INS1_25CollectiveMainloopFwdSm80ILi8ELi1ELb0EN4cute5tupleIJNS5_1CILi128EEENS7_ILi64EEENS7_ILi192EEEEEELi192ENS_10bfloat16_tEfNS_4arch4Sm80ELb0ELb1ELb1ELb1ELb0ELb0ELb1ELb0EEENS1_21CollectiveEpilogueFwdINS6_IJS8_SA_S9_EEENS6_IJNS7_ILi1EEESI_SI_EEESC_SE_Li256ELb1ELb1ELb0ELb0EEENS1_19SingleTileSchedulerILb1ELb0ELb1ELi128EEEEEEEEEvNT_6ParamsE,@"STO_CUDA_ENTRY STV_DEFAULT"
_ZN7cutlass13device_kernelIN5flash19enable_sm80_to_sm89INS1_16FlashAttnFwdSm80INS1_25CollectiveMainloopFwdSm80ILi8ELi1ELb0EN4cute5tupleIJNS5_1CILi128EEENS7_ILi64EEENS7_ILi192EEEEEELi192ENS_10bfloat16_tEfNS_4arch4Sm80ELb0ELb1ELb1ELb1ELb0ELb0ELb1ELb0EEENS1_21CollectiveEpilogueFwdINS6_IJS8_SA_S9_EEENS6_IJNS7_ILi1EEESI_SI_EEESC_SE_Li256ELb1ELb1ELb0ELb0EEENS1_19SingleTileSchedulerILb1ELb0ELb1ELi128EEEEEEEEEvNT_6ParamsE:
[----:B------:R-:W-:Y:S01]  /*0000*/  LDC R1, c[0x0][0x28] ;  /* 0x00000a00ff017b82 */ /* 0x000fe20000000800 */
[----:B------:R-:W-:Y:S05]  /*0010*/  EXIT ;  /* 0x000000000000794d */ /* 0x000fea0003800000 */
.L_x_4:
        /* <DEDUP_REMOVED lines=14> */
.L_x_22:


//--------------------- .text._ZN7cutlass13device_kernelIN5flash19enable_sm80_to_sm89INS1_16FlashAttnFwdSm80INS1_25CollectiveMainloopFwdSm80ILi8ELi1ELb0EN4cute5tupleIJNS5_1CILi128EEENS7_ILi64EEENS7_ILi192EEEEEELi192ENS_10bfloat16_tEfNS_4arch4Sm80ELb0ELb1ELb1ELb1ELb0ELb1ELb1ELb0EEENS1_21CollectiveEpilogueFwdINS6_IJS8_SA_S9_EEENS6_IJNS7_ILi1EEESI_SI_EEESC_SE_Li256ELb1ELb1ELb0ELb0EEENS1_19SingleTileSchedulerILb1ELb0ELb1ELi128EEEEEEEEEvNT_6ParamsE --------------------------
	.section	.text._ZN7cutlass13device_kernelIN5flash19enable_sm80_to_sm89INS1_16FlashAttnFwdSm80INS1_25CollectiveMainloopFwdSm80ILi8ELi1ELb0EN4cute5tupleIJNS5_1CILi128EEENS7_ILi64EEENS7_ILi192EEEEEELi192ENS_10bfloat16_tEfNS_4arch4Sm80ELb0ELb1ELb1ELb1ELb0ELb1ELb1ELb0EEENS1_21CollectiveEpilogueFwdINS6_IJS8_SA_S9_EEENS6_IJNS7_ILi1EEESI_SI_EEESC_SE_Li256ELb1ELb1ELb0ELb0EEENS1_19SingleTileSchedulerILb1ELb0ELb1ELi128EEEEEEEEEvNT_6ParamsE,"ax",@progbits
	.align	128
.text._ZN7cutlass13device_kernelIN5flash19enable_sm80_to_sm89INS1_16FlashAttnFwdSm80INS1_25CollectiveMainloopFwdSm80ILi8ELi1ELb0EN4cute5tupleIJNS5_1CILi128EEENS7_ILi64EEENS7_ILi192EEEEEELi192ENS_10bfloat16_tEfNS_4arch4Sm80ELb0ELb1ELb1ELb1ELb0ELb1ELb1ELb0EEENS1_21CollectiveEpilogueFwdINS6_IJS8_SA_S9_EEENS6_IJNS7_ILi1EEESI_SI_EEESC_SE_Li256ELb1ELb1ELb0ELb0EEENS1_19SingleTileSchedulerILb1ELb0ELb1ELi128EEEEEEEEEvNT_6ParamsE:
        .type           _ZN7cutlass13device_kernelIN5flash19enable_sm80_to_sm89INS1_16FlashAttnFwdSm80INS1_25CollectiveMainloopFwdSm80ILi8ELi1ELb0EN4cute5tupleIJNS5_1CILi128EEENS7_ILi64EEENS7_ILi192EEEEEELi192ENS_10bfloat16_tEfNS_4arch4Sm80ELb0ELb1ELb1ELb1ELb0ELb1ELb1ELb0EEENS1_21CollectiveEpilogueFwdINS6_IJS8_SA_S9_EEENS6_IJNS7_ILi1EEESI_SI_EEESC_SE_Li256ELb1ELb1ELb0ELb0EEENS1_19SingleTileSchedulerILb1ELb0ELb1ELi128EEEEEEEEEvNT_6ParamsE,@function
        .size           _ZN7cutlass13device_kernelIN5flash19enable_sm80_to_sm89INS1_16FlashAttnFwdSm80INS1_25CollectiveMainloopFwdSm80ILi8ELi1ELb0EN4cute5tupleIJNS5_1CILi128EEENS7_ILi64EEENS7_ILi192EEEEEELi192ENS_10bfloat16_tEfNS_4arch4Sm80ELb0ELb1ELb1ELb1ELb0ELb1ELb1ELb0EEENS1_21CollectiveEpilogueFwdINS6_IJS8_SA_S9_EEENS6_IJNS7_ILi1EEESI_SI_EEESC_SE_Li256ELb1ELb1ELb0ELb0EEENS1_19SingleTileSchedulerILb1ELb0ELb1ELi128EEEEEEEEEvNT_6ParamsE,(.L_x_23 - _ZN7cutlass13device_kernelIN5flash19enable_sm80_to_sm89INS1_16FlashAttnFwdSm80INS1_25CollectiveMainloopFwdSm80ILi8ELi1ELb0EN4cute5tupleIJNS5_1CILi128EEENS7_ILi64EEENS7_ILi192EEEEEELi192ENS_10bfloat16_tEfNS_4arch4Sm80ELb0ELb1ELb1ELb1ELb0ELb1ELb1ELb0EEENS1_21CollectiveEpilogueFwdINS6_IJS8_SA_S9_EEENS6_IJNS7_ILi1EEESI_SI_EEESC_SE_Li256ELb1ELb1ELb0ELb0EEENS1_19SingleTileSchedulerILb1ELb0ELb1ELi128EEEEEEEEEvNT_6ParamsE)
        .other          _ZN7cutlass13device_kernelIN5flash19enable_sm80_to_sm89INS1_16FlashAttnFwdSm80INS1_25CollectiveMainloopFwdSm80ILi8ELi1ELb0EN4cute5tupleIJNS5_1CILi128EEENS7_ILi64EEENS7_ILi192EEEEEELi192ENS_10bfloat16_tEfNS_4arch4Sm80ELb0ELb1ELb1ELb1ELb0ELb1ELb1ELb0EEENS1_21CollectiveEpilogueFwdINS6_IJS8_SA_S9_EEENS6_IJNS7_ILi1EEESI_SI_EEESC_SE_Li256ELb1ELb1ELb0ELb0EEENS1_19SingleTileSchedulerILb1ELb0ELb1ELi128EEEEEEEEEvNT_6ParamsE,@"STO_CUDA_ENTRY STV_DEFAULT"
_ZN7cutlass13device_kernelIN5flash19enable_sm80_to_sm89INS1_16FlashAttnFwdSm80INS1_25CollectiveMainloopFwdSm80ILi8ELi1ELb0EN4cute5tupleIJNS5_1CILi128EEENS7_ILi64EEENS7_ILi192EEEEEELi192ENS_10bfloat16_tEfNS_4arch4Sm80ELb0ELb1ELb1ELb1ELb0ELb1ELb1ELb0EEENS1_21CollectiveEpilogueFwdINS6_IJS8_SA_S9_EEENS6_IJNS7_ILi1EEESI_SI_EEESC_SE_Li256ELb1ELb1ELb0ELb0EEENS1_19SingleTileSchedulerILb1ELb0ELb1ELi128EEEEEEEEEvNT_6ParamsE:
[----:B------:R-:W-:Y:S01]  /*0000*/  LDC R1, c[0x0][0x28] ;  /* 0x00000a00ff017b82 */ /* 0x000fe20000000800 */
[----:B------:R-:W-:Y:S05]  /*0010*/  EXIT ;  /* 0x000000000000794d */ /* 0x000fea0003800000 */
.L_x_5:
        /* <DEDUP_REMOVED lines=14> */
.L_x_23:


//--------------------- .text._ZN7cutlass13device_kernelIN5flash19enable_sm80_to_sm89INS1_16FlashAttnFwdSm80INS1_25CollectiveMainloopFwdSm80ILi8ELi1ELb1EN4cute5tupleIJNS5_1CILi128EEENS7_ILi96EEENS7_ILi192EEEEEELi192ENS_10bfloat16_tEfNS_4arch4Sm80ELb1ELb0ELb1ELb0ELb0ELb0ELb1ELb0EEENS1_21CollectiveEpilogueFwdINS6_IJS8_SA_S9_EEENS6_IJNS7_ILi1EEESI_SI_EEESC_SE_Li256ELb0ELb1ELb0ELb0EEENS1_30DynamicPersistentTileSchedulerILi256ELi256ELb0ELb1ELb0EEEEEEEEEvNT_6ParamsE --------------------------
	.section	.text._ZN7cutlass13device_kernelIN5flash19enable_sm80_to_sm89INS1_16FlashAttnFwdSm80INS1_25CollectiveMainloopFwdSm80ILi8ELi1ELb1EN4cute5tupleIJNS5_1CILi128EEENS7_ILi96EEENS7_ILi192EEEEEELi192ENS_10bfloat16_tEfNS_4arch4Sm80ELb1ELb0ELb1ELb0ELb0ELb0ELb1ELb0EEENS1_21CollectiveEpilogueFwdINS6_IJS8_SA_S9_EEENS6_IJNS7_ILi1EEESI_SI_EEESC_SE_Li256ELb0ELb1ELb0ELb0EEENS1_30DynamicPersistentTileSchedulerILi256ELi256ELb0ELb1ELb0EEEEEEEEEvNT_6ParamsE,"ax",@progbits
	.align	128
.text._ZN7cutlass13device_kernelIN5flash19enable_sm80_to_sm89INS1_16FlashAttnFwdSm80INS1_25CollectiveMainloopFwdSm80ILi8ELi1ELb1EN4cute5tupleIJNS5_1CILi128EEENS7_ILi96EEENS7_ILi192EEEEEELi192ENS_10bfloat16_tEfNS_4arch4Sm80ELb1ELb0ELb1ELb0ELb0ELb0ELb1ELb0EEENS1_21CollectiveEpilogueFwdINS6_IJS8_SA_S9_EEENS6_IJNS7_ILi1EEESI_SI_EEESC_SE_Li256ELb0ELb1ELb0ELb0EEENS1_30DynamicPersistentTileSchedulerILi256ELi256ELb0ELb1ELb0EEEEEEEEEvNT_6ParamsE:
        .type           _ZN7cutlass13device_kernelIN5flash19enable_sm80_to_sm89INS1_16FlashAttnFwdSm80INS1_25CollectiveMainloopFwdSm80ILi8ELi1ELb1EN4cute5tupleIJNS5_1CILi128EEENS7_ILi96EEENS7_ILi192EEEEEELi192ENS_10bfloat16_tEfNS_4arch4Sm80ELb1ELb0ELb1ELb0ELb0ELb0ELb1ELb0EEENS1_21CollectiveEpilogueFwdINS6_IJS8_SA_S9_EEENS6_IJNS7_ILi1EEESI_SI_EEESC_SE_Li256ELb0ELb1ELb0ELb0EEENS1_30DynamicPersistentTileSchedulerILi256ELi256ELb0ELb1ELb0EEEEEEEEEvNT_6ParamsE,@function
        .size           _ZN7cutlass13device_kernelIN5flash19enable_sm80_to_sm89INS1_16FlashAttnFwdSm80INS1_25CollectiveMainloopFwdSm80ILi8ELi1ELb1EN4cute5tupleIJNS5_1CILi128EEENS7_ILi96EEENS7_ILi192EEEEEELi192ENS_10bfloat16_tEfNS_4arch4Sm80ELb1ELb0ELb1ELb0ELb0ELb0ELb1ELb0EEENS1_21CollectiveEpilogueFwdINS6_IJS8_SA_S9_EEENS6_IJNS7_ILi1EEESI_SI_EEESC_SE_Li256ELb0ELb1ELb0ELb0EEENS1_30DynamicPersistentTileSchedulerILi256ELi256ELb0ELb1ELb0EEEEEEEEEvNT_6ParamsE,(.L_x_24 - _ZN7cutlass13device_kernelIN5flash19enable_sm80_to_sm89INS1_16FlashAttnFwdSm80INS1_25CollectiveMainloopFwdSm80ILi8ELi1ELb1EN4cute5tupleIJNS5_1CILi128EEENS7_ILi96EEENS7_ILi192EEEEEELi192ENS_10bfloat16_tEfNS_4arch4Sm80ELb1ELb0ELb1ELb0ELb0ELb0ELb1ELb0EEENS1_21CollectiveEpilogueFwdINS6_IJS8_SA_S9_EEENS6_IJNS7_ILi1EEESI_SI_EEESC_SE_Li256ELb0ELb1ELb0ELb0EEENS1_30DynamicPersistentTileSchedulerILi256ELi256ELb0ELb1ELb0EEEEEEEEEvNT_6ParamsE)
        .other          _ZN7cutlass13device_kernelIN5flash19enable_sm80_to_sm89INS1_16FlashAttnFwdSm80INS1_25CollectiveMainloopFwdSm80ILi8ELi1ELb1EN4cute5tupleIJNS5_1CILi128EEENS7_ILi96EEENS7_ILi192EEEEEELi192ENS_10bfloat16_tEfNS_4arch4Sm80ELb1ELb0ELb1ELb0ELb0ELb0ELb1ELb0EEENS1_21CollectiveEpilogueFwdINS6_IJS8_SA_S9_EEENS6_IJNS7_ILi1EEESI_SI_EEESC_SE_Li256ELb0ELb1ELb0ELb0EEENS1_30DynamicPersistentTileSchedulerILi256ELi256ELb0ELb1ELb0EEEEEEEEEvNT_6ParamsE,@"STO_CUDA_ENTRY STV_DEFAULT"
_ZN7cutlass13device_kernelIN5flash19enable_sm80_to_sm89INS1_16FlashAttnFwdSm80INS1_25CollectiveMainloopFwdSm80ILi8ELi1ELb1EN4cute5tupleIJNS5_1CILi128EEENS7_ILi96EEENS7_ILi192EEEEEELi192ENS_10bfloat16_tEfNS_4arch4Sm80ELb1ELb0ELb1ELb0ELb0ELb0ELb1ELb0EEENS1_21CollectiveEpilogueFwdINS6_IJS8_SA_S9_EEENS6_IJNS7_ILi1EEESI_SI_EEESC_SE_Li256ELb0ELb1ELb0ELb0EEENS1_30DynamicPersistentTileSchedulerILi256ELi256ELb0ELb1ELb0EEEEEEEEEvNT_6ParamsE:
[----:B------:R-:W-:Y:S01]  /*0000*/  LDC R1, c[0x0][0x28] ;  /* 0x00000a00ff017b82 */ /* 0x000fe20000000800 */
[----:B------:R-:W-:Y:S05]  /*0010*/  EXIT ;  /* 0x000000000000794d */ /* 0x000fea0003800000 */
.L_x_6:
        /* <DEDUP_REMOVED lines=14> */
.L_x_24:


//--------------------- .text._ZN7cutlass13device_kernelIN5flash19enable_sm80_to_sm89INS1_16FlashAttnFwdSm80INS1_25CollectiveMainloopFwdSm80ILi8ELi1ELb1EN4cute5tupleIJNS5_1CILi128EEENS7_ILi96EEENS7_ILi192EEEEEELi192ENS_10bfloat16_tEfNS_4arch4Sm80ELb1ELb0ELb1ELb1ELb0ELb0ELb1ELb0EEENS1_21CollectiveEpilogueFwdINS6_IJS8_SA_S9_EEENS6_IJNS7_ILi1EEESI_SI_EEESC_SE_Li256ELb1ELb1ELb0ELb0EEENS1_19SingleTileSchedulerILb1ELb0ELb1ELi128EEEEEEEEEvNT_6ParamsE --------------------------
	.section	.text._ZN7cutlass13device_kernelIN5flash19enable_sm80_to_sm89INS1_16FlashAttnFwdSm80INS1_25CollectiveMainloopFwdSm80ILi8ELi1ELb1EN4cute5tupleIJNS5_1CILi128EEENS7_ILi96EEENS7_ILi192EEEEEELi192ENS_10bfloat16_tEfNS_4arch4Sm80ELb1ELb0ELb1ELb1ELb0ELb0ELb1ELb0EEENS1_21CollectiveEpilogueFwdINS6_IJS8_SA_S9_EEENS6_IJNS7_ILi1EEESI_SI_EEESC_SE_Li256ELb1ELb1ELb0ELb0EEENS1_19SingleTileSchedulerILb1ELb0ELb1ELi128EEEEEEEEEvNT_6ParamsE,"ax",@progbits
	.align	128
.text._ZN7cutlass13device_kernelIN5flash19enable_sm80_to_sm89INS1_16FlashAttnFwdSm80INS1_25CollectiveMainloopFwdSm80ILi8ELi1ELb1EN4cute5tupleIJNS5_1CILi128EEENS7_ILi96EEENS7_ILi192EEEEEELi192ENS_10bfloat16_tEfNS_4arch4Sm80ELb1ELb0ELb1ELb1ELb0ELb0ELb1ELb0EEENS1_21CollectiveEpilogueFwdINS6_IJS8_SA_S9_EEENS6_IJNS7_ILi1EEESI_SI_EEESC_SE_Li256ELb1ELb1ELb0ELb0EEENS1_19SingleTileSchedulerILb1ELb0ELb1ELi128EEEEEEEEEvNT_6ParamsE:
        .type           _ZN7cutlass13device_kernelIN5flash19enable_sm80_to_sm89INS1_16FlashAttnFwdSm80INS1_25CollectiveMainloopFwdSm80ILi8ELi1ELb1EN4cute5tupleIJNS5_1CILi128EEENS7_ILi96EEENS7_ILi192EEEEEELi192ENS_10bfloat16_tEfNS_4arch4Sm80ELb1ELb0ELb1ELb1ELb0ELb0ELb1ELb0EEENS1_21CollectiveEpilogueFwdINS6_IJS8_SA_S9_EEENS6_IJNS7_ILi1EEESI_SI_EEESC_SE_Li256ELb1ELb1ELb0ELb0EEENS1_19SingleTileSchedulerILb1ELb0ELb1ELi128EEEEEEEEEvNT_6ParamsE,@function
        .size           _ZN7cutlass13device_kernelIN5flash19enable_sm80_to_sm89INS1_16FlashAttnFwdSm80INS1_25CollectiveMainloopFwdSm80ILi8ELi1ELb1EN4cute5tupleIJNS5_1CILi128EEENS7_ILi96EEENS7_ILi192EEEEEELi192ENS_10bfloat16_tEfNS_4arch4Sm80ELb1ELb0ELb1ELb1ELb0ELb0ELb1ELb0EEENS1_21CollectiveEpilogueFwdINS6_IJS8_SA_S9_EEENS6_IJNS7_ILi1EEESI_SI_EEESC_SE_Li256ELb1ELb1ELb0ELb0EEENS1_19SingleTileSchedulerILb1ELb0ELb1ELi128EEEEEEEEEvNT_6ParamsE,(.L_x_25 - _ZN7cutlass13device_kernelIN5flash19enable_sm80_to_sm89INS1_16FlashAttnFwdSm80INS1_25CollectiveMainloopFwdSm80ILi8ELi1ELb1EN4cute5tupleIJNS5_1CILi128EEENS7_ILi96EEENS7_ILi192EEEEEELi192ENS_10bfloat16_tEfNS_4arch4Sm80ELb1ELb0ELb1ELb1ELb0ELb0ELb1ELb0EEENS1_21CollectiveEpilogueFwdINS6_IJS8_SA_S9_EEENS6_IJNS7_ILi1EEESI_SI_EEESC_SE_Li256ELb1ELb1ELb0ELb0EEENS1_19SingleTileSchedulerILb1ELb0ELb1ELi128EEEEEEEEEvNT_6ParamsE)
        .other          _ZN7cutlass13device_kernelIN5flash19enable_sm80_to_sm89INS1_16FlashAttnFwdSm80INS1_25CollectiveMainloopFwdSm80ILi8ELi1ELb1EN4cute5tupleIJNS5_1CILi128EEENS7_ILi96EEENS7_ILi192EEEEEELi192ENS_10bfloat16_tEfNS_4arch4Sm80ELb1ELb0ELb1ELb1ELb0ELb0ELb1ELb0EEENS1_21CollectiveEpilogueFwdINS6_IJS8_SA_S9_EEENS6_IJNS7_ILi1EEESI_SI_EEESC_SE_Li256ELb1ELb1ELb0ELb0EEENS1_19SingleTileSchedulerILb1ELb0ELb1ELi128EEEEEEEEEvNT_6ParamsE,@"STO_CUDA_ENTRY STV_DEFAULT"
_ZN7cutlass13device_kernelIN5flash19enable_sm80_to_sm89INS1_16FlashAttnFwdSm80INS1_25CollectiveMainloopFwdSm80ILi8ELi1ELb1EN4cute5tupleIJNS5_1CILi128EEENS7_ILi96EEENS7_ILi192EEEEEELi192ENS_10bfloat16_tEfNS_4arch4Sm80ELb1ELb0ELb1ELb1ELb0ELb0ELb1ELb0EEENS1_21CollectiveEpilogueFwdINS6_IJS8_SA_S9_EEENS6_IJNS7_ILi1EEESI_SI_EEESC_SE_Li256ELb1ELb1ELb0ELb0EEENS1_19SingleTileSchedulerILb1ELb0ELb1ELi128EEEEEEEEEvNT_6ParamsE:
[----:B------:R-:W-:Y:S01]  /*0000*/  LDC R1, c[0x0][0x28] ;  /* 0x00000a00ff017b82 */ /* 0x000fe20000000800 */
[----:B------:R-:W-:Y:S05]  /*0010*/  EXIT ;  /* 0x000000000000794d */ /* 0x000fea0003800000 */
.L_x_7:
        /* <DEDUP_REMOVED lines=14> */
.L_x_25:


//--------------------- .text._ZN7cutlass13device_kernelIN5flash19enable_sm80_to_sm89INS1_16FlashAttnFwdSm80INS1_25CollectiveMainloopFwdSm80ILi8ELi1ELb0EN4cute5tupleIJNS5_1CILi128EEENS7_ILi64EEENS7_ILi192EEEEEELi192ENS_10bfloat16_tEfNS_4arch4Sm80ELb1ELb0ELb1ELb1ELb0ELb1ELb1ELb0EEENS1_21CollectiveEpilogueFwdINS6_IJS8_SA_S9_EEENS6_IJNS7_ILi1EEESI_SI_EEESC_SE_Li256ELb1ELb1ELb0ELb0EEENS1_19SingleTileSchedulerILb1ELb0ELb1ELi128EEEEEEEEEvNT_6ParamsE --------------------------
	.section	.text._ZN7cutlass13device_kernelIN5flash19enable_sm80_to_sm89INS1_16FlashAttnFwdSm80INS1_25CollectiveMainloopFwdSm80ILi8ELi1ELb0EN4cute5tupleIJNS5_1CILi128EEENS7_ILi64EEENS7_ILi192EEEEEELi192ENS_10bfloat16_tEfNS_4arch4Sm80ELb1ELb0ELb1ELb1ELb0ELb1ELb1ELb0EEENS1_21CollectiveEpilogueFwdINS6_IJS8_SA_S9_EEENS6_IJNS7_ILi1EEESI_SI_EEESC_SE_Li256ELb1ELb1ELb0ELb0EEENS1_19SingleTileSchedulerILb1ELb0ELb1ELi128EEEEEEEEEvNT_6ParamsE,"ax",@progbits
	.align	128
.text._ZN7cutlass13device_kernelIN5flash19enable_sm80_to_sm89INS1_16FlashAttnFwdSm80INS1_25CollectiveMainloopFwdSm80ILi8ELi1ELb0EN4cute5tupleIJNS5_1CILi128EEENS7_ILi64EEENS7_ILi192EEEEEELi192ENS_10bfloat16_tEfNS_4arch4Sm80ELb1ELb0ELb1ELb1ELb0ELb1ELb1ELb0EEENS1_21CollectiveEpilogueFwdINS6_IJS8_SA_S9_EEENS6_IJNS7_ILi1EEESI_SI_EEESC_SE_Li256ELb1ELb1ELb0ELb0EEENS1_19SingleTileSchedulerILb1ELb0ELb1ELi128EEEEEEEEEvNT_6ParamsE:
        .type           _ZN7cutlass13device_kernelIN5flash19enable_sm80_to_sm89INS1_16FlashAttnFwdSm80INS1_25CollectiveMainloopFwdSm80ILi8ELi1ELb0EN4cute5tupleIJNS5_1CILi128EEENS7_ILi64EEENS7_ILi192EEEEEELi192ENS_10bfloat16_tEfNS_4arch4Sm80ELb1ELb0ELb1ELb1ELb0ELb1ELb1ELb0EEENS1_21CollectiveEpilogueFwdINS6_IJS8_SA_S9_EEENS6_IJNS7_ILi1EEESI_SI_EEESC_SE_Li256ELb1ELb1ELb0ELb0EEENS1_19SingleTileSchedulerILb1ELb0ELb1ELi128EEEEEEEEEvNT_6ParamsE,@function
        .size           _ZN7cutlass13device_kernelIN5flash19enable_sm80_to_sm89INS1_16FlashAttnFwdSm80INS1_25CollectiveMainloopFwdSm80ILi8ELi1ELb0EN4cute5tupleIJNS5_1CILi128EEENS7_ILi64EEENS7_ILi192EEEEEELi192ENS_10bfloat16_tEfNS_4arch4Sm80ELb1ELb0ELb1ELb1ELb0ELb1ELb1ELb0EEENS1_21CollectiveEpilogueFwdINS6_IJS8_SA_S9_EEENS6_IJNS7_ILi1EEESI_SI_EEESC_SE_Li256ELb1ELb1ELb0ELb0EEENS1_19SingleTileSchedulerILb1ELb0ELb1ELi128EEEEEEEEEvNT_6ParamsE,(.L_x_26 - _ZN7cutlass13device_kernelIN5flash19enable_sm80_to_sm89INS1_16FlashAttnFwdSm80INS1_25CollectiveMainloopFwdSm80ILi8ELi1ELb0EN4cute5tupleIJNS5_1CILi128EEENS7_ILi64EEENS7_ILi192EEEEEELi192ENS_10bfloat16_tEfNS_4arch4Sm80ELb1ELb0ELb1ELb1ELb0ELb1ELb1ELb0EEENS1_21CollectiveEpilogueFwdINS6_IJS8_SA_S9_EEENS6_IJNS7_ILi1EEESI_SI_EEESC_SE_Li256ELb1ELb1ELb0ELb0EEENS1_19SingleTileSchedulerILb1ELb0ELb1ELi128EEEEEEEEEvNT_6ParamsE)
        .other          _ZN7cutlass13device_kernelIN5flash19enable_sm80_to_sm89INS1_16FlashAttnFwdSm80INS1_25CollectiveMainloopFwdSm80ILi8ELi1ELb0EN4cute5tupleIJNS5_1CILi128EEENS7_ILi64EEENS7_ILi192EEEEEELi192ENS_10bfloat16_tEfNS_4arch4Sm80ELb1ELb0ELb1ELb1ELb0ELb1ELb1ELb0EEENS1_21CollectiveEpilogueFwdINS6_IJS8_SA_S9_EEENS6_IJNS7_ILi1EEESI_SI_EEESC_SE_Li256ELb1ELb1ELb0ELb0EEENS1_19SingleTileSchedulerILb1ELb0ELb1ELi128EEEEEEEEEvNT_6ParamsE,@"STO_CUDA_ENTRY STV_DEFAULT"
_ZN7cutlass13device_kernelIN5flash19enable_sm80_to_sm89INS1_16FlashAttnFwdSm80INS1_25CollectiveMainloopFwdSm80ILi8ELi1ELb0EN4cute5tupleIJNS5_1CILi128EEENS7_ILi64EEENS7_ILi192EEEEEELi192ENS_10bfloat16_tEfNS_4arch4Sm80ELb1ELb0ELb1ELb1ELb0ELb1ELb1ELb0EEENS1_21CollectiveEpilogueFwdINS6_IJS8_SA_S9_EEENS6_IJNS7_ILi1EEESI_SI_EEESC_SE_Li256ELb1ELb1ELb0ELb0EEENS1_19SingleTileSchedulerILb1ELb0ELb1ELi128EEEEEEEEEvNT_6ParamsE:
[----:B------:R-:W-:Y:S01]  /*0000*/  LDC R1, c[0x0][0x28] ;  /* 0x00000a00ff017b82 */ /* 0x000fe20000000800 */
[----:B------:R-:W-:Y:S05]  /*0010*/  EXIT ;  /* 0x000000000000794d */ /* 0x000fea0003800000 */
.L_x_8:
        /* <DEDUP_REMOVED lines=14> */
.L_x_26:


//--------------------- .text._ZN7cutlass13device_kernelIN5flash19enable_sm80_to_sm89INS1_16FlashAttnFwdSm80INS1_25CollectiveMainloopFwdSm80ILi8ELi2ELb1EN4cute5tupleIJNS5_1CILi128EEENS7_ILi96EEENS7_ILi192EEEEEELi192ENS_10bfloat16_tEfNS_4arch4Sm80ELb0ELb0ELb1ELb0ELb0ELb0ELb1ELb0EEENS1_21CollectiveEpilogueFwdINS6_IJS8_SA_S9_EEENS6_IJNS7_ILi1EEESI_SI_EEESC_SE_Li256ELb0ELb1ELb0ELb0EEENS1_19SingleTileSchedulerILb0ELb0ELb1ELi128EEEEEEEEEvNT_6ParamsE --------------------------
	.section	.text._ZN7cutlass13device_kernelIN5flash19enable_sm80_to_sm89INS1_16FlashAttnFwdSm80INS1_25CollectiveMainloopFwdSm80ILi8ELi2ELb1EN4cute5tupleIJNS5_1CILi128EEENS7_ILi96EEENS7_ILi192EEEEEELi192ENS_10bfloat16_tEfNS_4arch4Sm80ELb0ELb0ELb1ELb0ELb0ELb0ELb1ELb0EEENS1_21CollectiveEpilogueFwdINS6_IJS8_SA_S9_EEENS6_IJNS7_ILi1EEESI_SI_EEESC_SE_Li256ELb0ELb1ELb0ELb0EEENS1_19SingleTileSchedulerILb0ELb0ELb1ELi128EEEEEEEEEvNT_6ParamsE,"ax",@progbits
	.align	128
.text._ZN7cutlass13device_kernelIN5flash19enable_sm80_to_sm89INS1_16FlashAttnFwdSm80INS1_25CollectiveMainloopFwdSm80ILi8ELi2ELb1EN4cute5tupleIJNS5_1CILi128EEENS7_ILi96EEENS7_ILi192EEEEEELi192ENS_10bfloat16_tEfNS_4arch4Sm80ELb0ELb0ELb1ELb0ELb0ELb0ELb1ELb0EEENS1_21CollectiveEpilogueFwdINS6_IJS8_SA_S9_EEENS6_IJNS7_ILi1EEESI_SI_EEESC_SE_Li256ELb0ELb1ELb0ELb0EEENS1_19SingleTileSchedulerILb0ELb0ELb1ELi128EEEEEEEEEvNT_6ParamsE:
        .type           _ZN7cutlass13device_kernelIN5flash19enable_sm80_to_sm89INS1_16FlashAttnFwdSm80INS1_25CollectiveMainloopFwdSm80ILi8ELi2ELb1EN4cute5tupleIJNS5_1CILi128EEENS7_ILi96EEENS7_ILi192EEEEEELi192ENS_10bfloat16_tEfNS_4arch4Sm80ELb0ELb0ELb1ELb0ELb0ELb0ELb1ELb0EEENS1_21CollectiveEpilogueFwdINS6_IJS8_SA_S9_EEENS6_IJNS7_ILi1EEESI_SI_EEESC_SE_Li256ELb0ELb1ELb0ELb0EEENS1_19SingleTileSchedulerILb0ELb0ELb1ELi128EEEEEEEEEvNT_6ParamsE,@function
        .size           _ZN7cutlass13device_kernelIN5flash19enable_sm80_to_sm89INS1_16FlashAttnFwdSm80INS1_25CollectiveMainloopFwdSm80ILi8ELi2ELb1EN4cute5tupleIJNS5_1CILi128EEENS7_ILi96EEENS7_ILi192EEEEEELi192ENS_10bfloat16_tEfNS_4arch4Sm80ELb0ELb0ELb1ELb0ELb0ELb0ELb1ELb0EEENS1_21CollectiveEpilogueFwdINS6_IJS8_SA_S9_EEENS6_IJNS7_ILi1EEESI_SI_EEESC_SE_Li256ELb0ELb1ELb0ELb0EEENS1_19SingleTileSchedulerILb0ELb0ELb1ELi128EEEEEEEEEvNT_6ParamsE,(.L_x_27 - _ZN7cutlass13device_kernelIN5flash19enable_sm80_to_sm89INS1_16FlashAttnFwdSm80INS1_25CollectiveMainloopFwdSm80ILi8ELi2ELb1EN4cute5tupleIJNS5_1CILi128EEENS7_ILi96EEENS7_ILi192EEEEEELi192ENS_10bfloat16_tEfNS_4arch4Sm80ELb0ELb0ELb1ELb0ELb0ELb0ELb1ELb0EEENS1_21CollectiveEpilogueFwdINS6_IJS8_SA_S9_EEENS6_IJNS7_ILi1EEESI_SI_EEESC_SE_Li256ELb0ELb1ELb0ELb0EEENS1_19SingleTileSchedulerILb0ELb0ELb1ELi128EEEEEEEEEvNT_6ParamsE)
        .other          _ZN7cutlass13device_kernelIN5flash19enable_sm80_to_sm89INS1_16FlashAttnFwdSm80INS1_25CollectiveMainloopFwdSm80ILi8ELi2ELb1EN4cute5tupleIJNS5_1CILi128EEENS7_ILi96EEENS7_ILi192EEEEEELi192ENS_10bfloat16_tEfNS_4arch4Sm80ELb0ELb0ELb1ELb0ELb0ELb0ELb1ELb0EEENS1_21CollectiveEpilogueFwdINS6_IJS8_SA_S9_EEENS6_IJNS7_ILi1EEESI_SI_EEESC_SE_Li256ELb0ELb1ELb0ELb0EEENS1_19SingleTileSchedulerILb0ELb0ELb1ELi128EEEEEEEEEvNT_6ParamsE,@"STO_CUDA_ENTRY STV_DEFAULT"
_ZN7cutlass13device_kernelIN5flash19enable_sm80_to_sm89INS1_16FlashAttnFwdSm80INS1_25CollectiveMainloopFwdSm80ILi8ELi2ELb1EN4cute5tupleIJNS5_1CILi128EEENS7_ILi96EEENS7_ILi192EEEEEELi192ENS_10bfloat16_tEfNS_4arch4Sm80ELb0ELb0ELb1ELb0ELb0ELb0ELb1ELb0EEENS1_21CollectiveEpilogueFwdINS6_IJS8_SA_S9_EEENS6_IJNS7_ILi1EEESI_SI_EEESC_SE_Li256ELb0ELb1ELb0ELb0EEENS1_19SingleTileSchedulerILb0ELb0ELb1ELi128EEEEEEEEEvNT_6ParamsE:
[----:B------:R-:W-:Y:S01]  /*0000*/  LDC R1, c[0x0][0x28] ;  /* 0x00000a00ff017b82 */ /* 0x000fe20000000800 */
[----:B------:R-:W-:Y:S05]  /*0010*/  EXIT ;  /* 0x000000000000794d */ /* 0x000fea0003800000 */
.L_x_9:
        /* <DEDUP_REMOVED lines=14> */
.L_x_27:


//--------------------- .text._ZN7cutlass13device_kernelIN5flash19enable_sm80_to_sm89INS1_16FlashAttnFwdSm80INS1_25CollectiveMainloopFwdSm80ILi8ELi2ELb1EN4cute5tupleIJNS5_1CILi128EEENS7_ILi96EEENS7_ILi192EEEEEELi192ENS_10bfloat16_tEfNS_4arch4Sm80ELb0ELb0ELb1ELb1ELb0ELb0ELb1ELb0EEENS1_21CollectiveEpilogueFwdINS6_IJS8_SA_S9_EEENS6_IJNS7_ILi1EEESI_SI_EEESC_SE_Li256ELb1ELb1ELb0ELb0EEENS1_19SingleTileSchedulerILb1ELb0ELb1ELi128EEEEEEEEEvNT_6ParamsE --------------------------
	.section	.text._ZN7cutlass13device_kernelIN5flash19enable_sm80_to_sm89INS1_16FlashAttnFwdSm80INS1_25CollectiveMainloopFwdSm80ILi8ELi2ELb1EN4cute5tupleIJNS5_1CILi128EEENS7_ILi96EEENS7_ILi192EEEEEELi192ENS_10bfloat16_tEfNS_4arch4Sm80ELb0ELb0ELb1ELb1ELb0ELb0ELb1ELb0EEENS1_21CollectiveEpilogueFwdINS6_IJS8_SA_S9_EEENS6_IJNS7_ILi1EEESI_SI_EEESC_SE_Li256ELb1ELb1ELb0ELb0EEENS1_19SingleTileSchedulerILb1ELb0ELb1ELi128EEEEEEEEEvNT_6ParamsE,"ax",@progbits
	.align	128
.text._ZN7cutlass13device_kernelIN5flash19enable_sm80_to_sm89INS1_16FlashAttnFwdSm80INS1_25CollectiveMainloopFwdSm80ILi8ELi2ELb1EN4cute5tupleIJNS5_1CILi128EEENS7_ILi96EEENS7_ILi192EEEEEELi192ENS_10bfloat16_tEfNS_4arch4Sm80ELb0ELb0ELb1ELb1ELb0ELb0ELb1ELb0EEENS1_21CollectiveEpilogueFwdINS6_IJS8_SA_S9_EEENS6_IJNS7_ILi1EEESI_SI_EEESC_SE_Li256ELb1ELb1ELb0ELb0EEENS1_19SingleTileSchedulerILb1ELb0ELb1ELi128EEEEEEEEEvNT_6ParamsE:
        .type           _ZN7cutlass13device_kernelIN5flash19enable_sm80_to_sm89INS1_16FlashAttnFwdSm80INS1_25CollectiveMainloopFwdSm80ILi8ELi2ELb1EN4cute5tupleIJNS5_1CILi128EEENS7_ILi96EEENS7_ILi192EEEEEELi192ENS_10bfloat16_tEfNS_4arch4Sm80ELb0ELb0ELb1ELb1ELb0ELb0ELb1ELb0EEENS1_21CollectiveEpilogueFwdINS6_IJS8_SA_S9_EEENS6_IJNS7_ILi1EEESI_SI_EEESC_SE_Li256ELb1ELb1ELb0ELb0EEENS1_19SingleTileSchedulerILb1ELb0ELb1ELi128EEEEEEEEEvNT_6ParamsE,@function
        .size           _ZN7cutlass13device_kernelIN5flash19enable_sm80_to_sm89INS1_16FlashAttnFwdSm80INS1_25CollectiveMainloopFwdSm80ILi8ELi2ELb1EN4cute5tupleIJNS5_1CILi128EEENS7_ILi96EEENS7_ILi192EEEEEELi192ENS_10bfloat16_tEfNS_4arch4Sm80ELb0ELb0ELb1ELb1ELb0ELb0ELb1ELb0EEENS1_21CollectiveEpilogueFwdINS6_IJS8_SA_S9_EEENS6_IJNS7_ILi1EEESI_SI_EEESC_SE_Li256ELb1ELb1ELb0ELb0EEENS1_19SingleTileSchedulerILb1ELb0ELb1ELi128EEEEEEEEEvNT_6ParamsE,(.L_x_28 - _ZN7cutlass13device_kernelIN5flash19enable_sm80_to_sm89INS1_16FlashAttnFwdSm80INS1_25CollectiveMainloopFwdSm80ILi8ELi2ELb1EN4cute5tupleIJNS5_1CILi128EEENS7_ILi96EEENS7_ILi192EEEEEELi192ENS_10bfloat16_tEfNS_4arch4Sm80ELb0ELb0ELb1ELb1ELb0ELb0ELb1ELb0EEENS1_21CollectiveEpilogueFwdINS6_IJS8_SA_S9_EEENS6_IJNS7_ILi1EEESI_SI_EEESC_SE_Li256ELb1ELb1ELb0ELb0EEENS1_19SingleTileSchedulerILb1ELb0ELb1ELi128EEEEEEEEEvNT_6ParamsE)
        .other          _ZN7cutlass13device_kernelIN5flash19enable_sm80_to_sm89INS1_16FlashAttnFwdSm80INS1_25CollectiveMainloopFwdSm80ILi8ELi2ELb1EN4cute5tupleIJNS5_1CILi128EEENS7_ILi96EEENS7_ILi192EEEEEELi192ENS_10bfloat16_tEfNS_4arch4Sm80ELb0ELb0ELb1ELb1ELb0ELb0ELb1ELb0EEENS1_21CollectiveEpilogueFwdINS6_IJS8_SA_S9_EEENS6_IJNS7_ILi1EEESI_SI_EEESC_SE_Li256ELb1ELb1ELb0ELb0EEENS1_19SingleTileSchedulerILb1ELb0ELb1ELi128EEEEEEEEEvNT_6ParamsE,@"STO_CUDA_ENTRY STV_DEFAULT"
_ZN7cutlass13device_kernelIN5flash19enable_sm80_to_sm89INS1_16FlashAttnFwdSm80INS1_25CollectiveMainloopFwdSm80ILi8ELi2ELb1EN4cute5tupleIJNS5_1CILi128EEENS7_ILi96EEENS7_ILi192EEEEEELi192ENS_10bfloat16_tEfNS_4arch4Sm80ELb0ELb0ELb1ELb1ELb0ELb0ELb1ELb0EEENS1_21CollectiveEpilogueFwdINS6_IJS8_SA_S9_EEENS6_IJNS7_ILi1EEESI_SI_EEESC_SE_Li256ELb1ELb1ELb0ELb0EEENS1_19SingleTileSchedulerILb1ELb0ELb1ELi128EEEEEEEEEvNT_6ParamsE:
[----:B------:R-:W-:Y:S01]  /*0000*/  LDC R1, c[0x0][0x28] ;  /* 0x00000a00ff017b82 */ /* 0x000fe20000000800 */
[----:B------:R-:W-:Y:S05]  /*0010*/  EXIT ;  /* 0x000000000000794d */ /* 0x000fea0003800000 */
.L_x_10:
        /* <DEDUP_REMOVED lines=14> */
.L_x_28:


//--------------------- .text._ZN7cutlass13device_kernelIN5flash19enable_sm80_to_sm89INS1_16FlashAttnFwdSm80INS1_25CollectiveMainloopFwdSm80ILi8ELi2ELb0EN4cute5tupleIJNS5_1CILi128EEENS7_ILi64EEENS7_ILi192EEEEEELi192ENS_10bfloat16_tEfNS_4arch4Sm80ELb0ELb0ELb1ELb1ELb0ELb1ELb1ELb0EEENS1_21CollectiveEpilogueFwdINS6_IJS8_SA_S9_EEENS6_IJNS7_ILi1EEESI_SI_EEESC_SE_Li256ELb1ELb1ELb0ELb0EEENS1_19SingleTileSchedulerILb1ELb0ELb1ELi128EEEEEEEEEvNT_6ParamsE --------------------------
	.section	.text._ZN7cutlass13device_kernelIN5flash19enable_sm80_to_sm89INS1_16FlashAttnFwdSm80INS1_25CollectiveMainloopFwdSm80ILi8ELi2ELb0EN4cute5tupleIJNS5_1CILi128EEENS7_ILi64EEENS7_ILi192EEEEEELi192ENS_10bfloat16_tEfNS_4arch4Sm80ELb0ELb0ELb1ELb1ELb0ELb1ELb1ELb0EEENS1_21CollectiveEpilogueFwdINS6_IJS8_SA_S9_EEENS6_IJNS7_ILi1EEESI_SI_EEESC_SE_Li256ELb1ELb1ELb0ELb0EEENS1_19SingleTileSchedulerILb1ELb0ELb1ELi128EEEEEEEEEvNT_6ParamsE,"ax",@progbits
	.align	128
.text._ZN7cutlass13device_kernelIN5flash19enable_sm80_to_sm89INS1_16FlashAttnFwdSm80INS1_25CollectiveMainloopFwdSm80ILi8ELi2ELb0EN4cute5tupleIJNS5_1CILi128EEENS7_ILi64EEENS7_ILi192EEEEEELi192ENS_10bfloat16_tEfNS_4arch4Sm80ELb0ELb0ELb1ELb1ELb0ELb1ELb1ELb0EEENS1_21CollectiveEpilogueFwdINS6_IJS8_SA_S9_EEENS6_IJNS7_ILi1EEESI_SI_EEESC_SE_Li256ELb1ELb1ELb0ELb0EEENS1_19SingleTileSchedulerILb1ELb0ELb1ELi128EEEEEEEEEvNT_6ParamsE:
        .type           _ZN7cutlass13device_kernelIN5flash19enable_sm80_to_sm89INS1_16FlashAttnFwdSm80INS1_25CollectiveMainloopFwdSm80ILi8ELi2ELb0EN4cute5tupleIJNS5_1CILi128EEENS7_ILi64EEENS7_ILi192EEEEEELi192ENS_10bfloat16_tEfNS_4arch4Sm80ELb0ELb0ELb1ELb1ELb0ELb1ELb1ELb0EEENS1_21CollectiveEpilogueFwdINS6_IJS8_SA_S9_EEENS6_IJNS7_ILi1EEESI_SI_EEESC_SE_Li256ELb1ELb1ELb0ELb0EEENS1_19SingleTileSchedulerILb1ELb0ELb1ELi128EEEEEEEEEvNT_6ParamsE,@function
        .size           _ZN7cutlass13device_kernelIN5flash19enable_sm80_to_sm89INS1_16FlashAttnFwdSm80INS1_25CollectiveMainloopFwdSm80ILi8ELi2ELb0EN4cute5tupleIJNS5_1CILi128EEENS7_ILi64EEENS7_ILi192EEEEEELi192ENS_10bfloat16_tEfNS_4arch4Sm80ELb0ELb0ELb1ELb1ELb0ELb1ELb1ELb0EEENS1_21CollectiveEpilogueFwdINS6_IJS8_SA_S9_EEENS6_IJNS7_ILi1EEESI_SI_EEESC_SE_Li256ELb1ELb1ELb0ELb0EEENS1_19SingleTileSchedulerILb1ELb0ELb1ELi128EEEEEEEEEvNT_6ParamsE,(.L_x_29 - _ZN7cutlass13device_kernelIN5flash19enable_sm80_to_sm89INS1_16FlashAttnFwdSm80INS1_25CollectiveMainloopFwdSm80ILi8ELi2ELb0EN4cute5tupleIJNS5_1CILi128EEENS7_ILi64EEENS7_ILi192EEEEEELi192ENS_10bfloat16_tEfNS_4arch4Sm80ELb0ELb0ELb1ELb1ELb0ELb1ELb1ELb0EEENS1_21CollectiveEpilogueFwdINS6_IJS8_SA_S9_EEENS6_IJNS7_ILi1EEESI_SI_EEESC_SE_Li256ELb1ELb1ELb0ELb0EEENS1_19SingleTileSchedulerILb1ELb0ELb1ELi128EEEEEEEEEvNT_6ParamsE)
        .other          _ZN7cutlass13device_kernelIN5flash19enable_sm80_to_sm89INS1_16FlashAttnFwdSm80INS1_25CollectiveMainloopFwdSm80ILi8ELi2ELb0EN4cute5tupleIJNS5_1CILi128EEENS7_ILi64EEENS7_ILi192EEEEEELi192ENS_10bfloat16_tEfNS_4arch4Sm80ELb0ELb0ELb1ELb1ELb0ELb1ELb1ELb0EEENS1_21CollectiveEpilogueFwdINS6_IJS8_SA_S9_EEENS6_IJNS7_ILi1EEESI_SI_EEESC_SE_Li256ELb1ELb1ELb0ELb0EEENS1_19SingleTileSchedulerILb1ELb0ELb1ELi128EEEEEEEEEvNT_6ParamsE,@"STO_CUDA_ENTRY STV_DEFAULT"
_ZN7cutlass13device_kernelIN5flash19enable_sm80_to_sm89INS1_16FlashAttnFwdSm80INS1_25CollectiveMainloopFwdSm80ILi8ELi2ELb0EN4cute5tupleIJNS5_1CILi128EEENS7_ILi64EEENS7_ILi192EEEEEELi192ENS_10bfloat16_tEfNS_4arch4Sm80ELb0ELb0ELb1ELb1ELb0ELb1ELb1ELb0EEENS1_21CollectiveEpilogueFwdINS6_IJS8_SA_S9_EEENS6_IJNS7_ILi1EEESI_SI_EEESC_SE_Li256ELb1ELb1ELb0ELb0EEENS1_19SingleTileSchedulerILb1ELb0ELb1ELi128EEEEEEEEEvNT_6ParamsE:
[----:B------:R-:W-:Y:S01]  /*0000*/  LDC R1, c[0x0][0x28] ;  /* 0x00000a00ff017b82 */ /* 0x000fe20000000800 */
[----:B------:R-:W-:Y:S05]  /*0010*/  EXIT ;  /* 0x000000000000794d */ /* 0x000fea0003800000 */
.L_x_11:
        /* <DEDUP_REMOVED lines=14> */
.L_x_29:


//--------------------- .text._ZN7cutlass13device_kernelIN5flash19enable_sm80_to_sm89INS1_16FlashAttnFwdSm80INS1_25CollectiveMainloopFwdSm80ILi8ELi2ELb0EN4cute5tupleIJNS5_1CILi128EEENS7_ILi64EEENS7_ILi192EEEEEELi192ENS_10bfloat16_tEfNS_4arch4Sm80ELb0ELb1ELb1ELb0ELb0ELb0ELb1ELb0EEENS1_21CollectiveEpilogueFwdINS6_IJS8_SA_S9_EEENS6_IJNS7_ILi1EEESI_SI_EEESC_SE_Li256ELb0ELb1ELb0ELb0EEENS1_19SingleTileSchedulerILb0ELb0ELb1ELi128EEEEEEEEEvNT_6ParamsE --------------------------
	.section	.text._ZN7cutlass13device_kernelIN5flash19enable_sm80_to_sm89INS1_16FlashAttnFwdSm80INS1_25CollectiveMainloopFwdSm80ILi8ELi2ELb0EN4cute5tupleIJNS5_1CILi128EEENS7_ILi64EEENS7_ILi192EEEEEELi192ENS_10bfloat16_tEfNS_4arch4Sm80ELb0ELb1ELb1ELb0ELb0ELb0ELb1ELb0EEENS1_21CollectiveEpilogueFwdINS6_IJS8_SA_S9_EEENS6_IJNS7_ILi1EEESI_SI_EEESC_SE_Li256ELb0ELb1ELb0ELb0EEENS1_19SingleTileSchedulerILb0ELb0ELb1ELi128EEEEEEEEEvNT_6ParamsE,"ax",@progbits
	.align	128
.text._ZN7cutlass13device_kernelIN5flash19enable_sm80_to_sm89INS1_16FlashAttnFwdSm80INS1_25CollectiveMainloopFwdSm80ILi8ELi2ELb0EN4cute5tupleIJNS5_1CILi128EEENS7_ILi64EEENS7_ILi192EEEEEELi192ENS_10bfloat16_tEfNS_4arch4Sm80ELb0ELb1ELb1ELb0ELb0ELb0ELb1ELb0EEENS1_21CollectiveEpilogueFwdINS6_IJS8_SA_S9_EEENS6_IJNS7_ILi1EEESI_SI_EEESC_SE_Li256ELb0ELb1ELb0ELb0EEENS1_19SingleTileSchedulerILb0ELb0ELb1ELi128EEEEEEEEEvNT_6ParamsE:
        .type           _ZN7cutlass13device_kernelIN5flash19enable_sm80_to_sm89INS1_16FlashAttnFwdSm80INS1_25CollectiveMainloopFwdSm80ILi8ELi2ELb0EN4cute5tupleIJNS5_1CILi128EEENS7_ILi64EEENS7_ILi192EEEEEELi192ENS_10bfloat16_tEfNS_4arch4Sm80ELb0ELb1ELb1ELb0ELb0ELb0ELb1ELb0EEENS1_21CollectiveEpilogueFwdINS6_IJS8_SA_S9_EEENS6_IJNS7_ILi1EEESI_SI_EEESC_SE_Li256ELb0ELb1ELb0ELb0EEENS1_19SingleTileSchedulerILb0ELb0ELb1ELi128EEEEEEEEEvNT_6ParamsE,@function
        .size           _ZN7cutlass13device_kernelIN5flash19enable_sm80_to_sm89INS1_16FlashAttnFwdSm80INS1_25CollectiveMainloopFwdSm80ILi8ELi2ELb0EN4cute5tupleIJNS5_1CILi128EEENS7_ILi64EEENS7_ILi192EEEEEELi192ENS_10bfloat16_tEfNS_4arch4Sm80ELb0ELb1ELb1ELb0ELb0ELb0ELb1ELb0EEENS1_21CollectiveEpilogueFwdINS6_IJS8_SA_S9_EEENS6_IJNS7_ILi1EEESI_SI_EEESC_SE_Li256ELb0ELb1ELb0ELb0EEENS1_19SingleTileSchedulerILb0ELb0ELb1ELi128EEEEEEEEEvNT_6ParamsE,(.L_x_30 - _ZN7cutlass13device_kernelIN5flash19enable_sm80_to_sm89INS1_16FlashAttnFwdSm80INS1_25CollectiveMainloopFwdSm80ILi8ELi2ELb0EN4cute5tupleIJNS5_1CILi128EEENS7_ILi64EEENS7_ILi192EEEEEELi192ENS_10bfloat16_tEfNS_4arch4Sm80ELb0ELb1ELb1ELb0ELb0ELb0ELb1ELb0EEENS1_21CollectiveEpilogueFwdINS6_IJS8_SA_S9_EEENS6_IJNS7_ILi1EEESI_SI_EEESC_SE_Li256ELb0ELb1ELb0ELb0EEENS1_19SingleTileSchedulerILb0ELb0ELb1ELi128EEEEEEEEEvNT_6ParamsE)
        .other          _ZN7cutlass13device_kernelIN5flash19enable_sm80_to_sm89INS1_16FlashAttnFwdSm80INS1_25CollectiveMainloopFwdSm80ILi8ELi2ELb0EN4cute5tupleIJNS5_1CILi128EEENS7_ILi64EEENS7_ILi192EEEEEELi192ENS_10bfloat16_tEfNS_4arch4Sm80ELb0ELb1ELb1ELb0ELb0ELb0ELb1ELb0EEENS1_21CollectiveEpilogueFwdINS6_IJS8_SA_S9_EEENS6_IJNS7_ILi1EEESI_SI_EEESC_SE_Li256ELb0ELb1ELb0ELb0EEENS1_19SingleTileSchedulerILb0ELb0ELb1ELi128EEEEEEEEEvNT_6ParamsE,@"STO_CUDA_ENTRY STV_DEFAULT"
_ZN7cutlass13device_kernelIN5flash19enable_sm80_to_sm89INS1_16FlashAttnFwdSm80INS1_25CollectiveMainloopFwdSm80ILi8ELi2ELb0EN4cute5tupleIJNS5_1CILi128EEENS7_ILi64EEENS7_ILi192EEEEEELi192ENS_10bfloat16_tEfNS_4arch4Sm80ELb0ELb1ELb1ELb0ELb0ELb0ELb1ELb0EEENS1_21CollectiveEpilogueFwdINS6_IJS8_SA_S9_EEENS6_IJNS7_ILi1EEESI_SI_EEESC_SE_Li256ELb0ELb1ELb0ELb0EEENS1_19SingleTileSchedulerILb0ELb0ELb1ELi128EEEEEEEEEvNT_6ParamsE:
[----:B------:R-:W-:Y:S01]  /*0000*/  LDC R1, c[0x0][0x28] ;  /* 0x00000a00ff017b82 */ /* 0x000fe20000000800 */
[----:B------:R-:W-:Y:S05]  /*0010*/  EXIT ;  /* 0x000000000000794d */ /* 0x000fea0003800000 */
.L_x_12:
        /* <DEDUP_REMOVED lines=14> */
.L_x_30:


//--------------------- .text._ZN7cutlass13device_kernelIN5flash19enable_sm80_to_sm89INS1_16FlashAttnFwdSm80INS1_25CollectiveMainloopFwdSm80ILi8ELi2ELb0EN4cute5tupleIJNS5_1CILi128EEENS7_ILi64EEENS7_ILi192EEEEEELi192ENS_10bfloat16_tEfNS_4arch4Sm80ELb0ELb1ELb1ELb1ELb0ELb0ELb1ELb0EEENS1_21CollectiveEpilogueFwdINS6_IJS8_SA_S9_EEENS6_IJNS7_ILi1EEESI_SI_EEESC_SE_Li256ELb1ELb1ELb0ELb0EEENS1_19SingleTileSchedulerILb1ELb0ELb1ELi128EEEEEEEEEvNT_6ParamsE --------------------------
	.section	.text._ZN7cutlass13device_kernelIN5flash19enable_sm80_to_sm89INS1_16FlashAttnFwdSm80INS1_25CollectiveMainloopFwdSm80ILi8ELi2ELb0EN4cute5tupleIJNS5_1CILi128EEENS7_ILi64EEENS7_ILi192EEEEEELi192ENS_10bfloat16_tEfNS_4arch4Sm80ELb0ELb1ELb1ELb1ELb0ELb0ELb1ELb0EEENS1_21CollectiveEpilogueFwdINS6_IJS8_SA_S9_EEENS6_IJNS7_ILi1EEESI_SI_EEESC_SE_Li256ELb1ELb1ELb0ELb0EEENS1_19SingleTileSchedulerILb1ELb0ELb1ELi128EEEEEEEEEvNT_6ParamsE,"ax",@progbits
	.align	128
.text._ZN7cutlass13device_kernelIN5flash19enable_sm80_to_sm89INS1_16FlashAttnFwdSm80INS1_25CollectiveMainloopFwdSm80ILi8ELi2ELb0EN4cute5tupleIJNS5_1CILi128EEENS7_ILi64EEENS7_ILi192EEEEEELi192ENS_10bfloat16_tEfNS_4arch4Sm80ELb0ELb1ELb1ELb1ELb0ELb0ELb1ELb0EEENS1_21CollectiveEpilogueFwdINS6_IJS8_SA_S9_EEENS6_IJNS7_ILi1EEESI_SI_EEESC_SE_Li256ELb1ELb1ELb0ELb0EEENS1_19SingleTileSchedulerILb1ELb0ELb1ELi128EEEEEEEEEvNT_6ParamsE:
        .type           _ZN7cutlass13device_kernelIN5flash19enable_sm80_to_sm89INS1_16FlashAttnFwdSm80INS1_25CollectiveMainloopFwdSm80ILi8ELi2ELb0EN4cute5tupleIJNS5_1CILi128EEENS7_ILi64EEENS7_ILi192EEEEEELi192ENS_10bfloat16_tEfNS_4arch4Sm80ELb0ELb1ELb1ELb1ELb0ELb0ELb1ELb0EEENS1_21CollectiveEpilogueFwdINS6_IJS8_SA_S9_EEENS6_IJNS7_ILi1EEESI_SI_EEESC_SE_Li256ELb1ELb1ELb0ELb0EEENS1_19SingleTileSchedulerILb1ELb0ELb1ELi128EEEEEEEEEvNT_6ParamsE,@function
        .size           _ZN7cutlass13device_kernelIN5flash19enable_sm80_to_sm89INS1_16FlashAttnFwdSm80INS1_25CollectiveMainloopFwdSm80ILi8ELi2ELb0EN4cute5tupleIJNS5_1CILi128EEENS7_ILi64EEENS7_ILi192EEEEEELi192ENS_10bfloat16_tEfNS_4arch4Sm80ELb0ELb1ELb1ELb1ELb0ELb0ELb1ELb0EEENS1_21CollectiveEpilogueFwdINS6_IJS8_SA_S9_EEENS6_IJNS7_ILi1EEESI_SI_EEESC_SE_Li256ELb1ELb1ELb0ELb0EEENS1_19SingleTileSchedulerILb1ELb0ELb1ELi128EEEEEEEEEvNT_6ParamsE,(.L_x_31 - _ZN7cutlass13device_kernelIN5flash19enable_sm80_to_sm89INS1_16FlashAttnFwdSm80INS1_25CollectiveMainloopFwdSm80ILi8ELi2ELb0EN4cute5tupleIJNS5_1CILi128EEENS7_ILi64EEENS7_ILi192EEEEEELi192ENS_10bfloat16_tEfNS_4arch4Sm80ELb0ELb1ELb1ELb1ELb0ELb0ELb1ELb0EEENS1_21CollectiveEpilogueFwdINS6_IJS8_SA_S9_EEENS6_IJNS7_ILi1EEESI_SI_EEESC_SE_Li256ELb1ELb1ELb0ELb0EEENS1_19SingleTileSchedulerILb1ELb0ELb1ELi128EEEEEEEEEvNT_6ParamsE)
        .other          _ZN7cutlass13device_kernelIN5flash19enable_sm80_to_sm89INS1_16FlashAttnFwdSm80INS1_25CollectiveMainloopFwdSm80ILi8ELi2ELb0EN4cute5tupleIJNS5_1CILi128EEENS7_ILi64EEENS7_ILi192EEEEEELi192ENS_10bfloat16_tEfNS_4arch4Sm80ELb0ELb1ELb1ELb1ELb0ELb0ELb1ELb0EEENS1_21CollectiveEpilogueFwdINS6_IJS8_SA_S9_EEENS6_IJNS7_ILi1EEESI_SI_EEESC_SE_Li256ELb1ELb1ELb0ELb0EEENS1_19SingleTileSchedulerILb1ELb0ELb1ELi128EEEEEEEEEvNT_6ParamsE,@"STO_CUDA_ENTRY STV_DEFAULT"
_ZN7cutlass13device_kernelIN5flash19enable_sm80_to_sm89INS1_16FlashAttnFwdSm80INS1_25CollectiveMainloopFwdSm80ILi8ELi2ELb0EN4cute5tupleIJNS5_1CILi128EEENS7_ILi64EEENS7_ILi192EEEEEELi192ENS_10bfloat16_tEfNS_4arch4Sm80ELb0ELb1ELb1ELb1ELb0ELb0ELb1ELb0EEENS1_21CollectiveEpilogueFwdINS6_IJS8_SA_S9_EEENS6_IJNS7_ILi1EEESI_SI_EEESC_SE_Li256ELb1ELb1ELb0ELb0EEENS1_19SingleTileSchedulerILb1ELb0ELb1ELi128EEEEEEEEEvNT_6ParamsE:
[----:B------:R-:W-:Y:S01]  /*0000*/  LDC R1, c[0x0][0x28] ;  /* 0x00000a00ff017b82 */ /* 0x000fe20000000800 */
[----:B------:R-:W-:Y:S05]  /*0010*/  EXIT ;  /* 0x000000000000794d */ /* 0x000fea0003800000 */
.L_x_13:
        /* <DEDUP_REMOVED lines=14> */
.L_x_31:


//--------------------- .text._ZN7cutlass13device_kernelIN5flash19enable_sm80_to_sm89INS1_16FlashAttnFwdSm80INS1_25CollectiveMainloopFwdSm80ILi8ELi2ELb0EN4cute5tupleIJNS5_1CILi128EEENS7_ILi64EEENS7_ILi192EEEEEELi192ENS_10bfloat16_tEfNS_4arch4Sm80ELb0ELb1ELb1ELb1ELb0ELb1ELb1ELb0EEENS1_21CollectiveEpilogueFwdINS6_IJS8_SA_S9_EEENS6_IJNS7_ILi1EEESI_SI_EEESC_SE_Li256ELb1ELb1ELb0ELb0EEENS1_19SingleTileSchedulerILb1ELb0ELb1ELi128EEEEEEEEEvNT_6ParamsE --------------------------
	.section	.text._ZN7cutlass13device_kernelIN5flash19enable_sm80_to_sm89INS1_16FlashAttnFwdSm80INS1_25CollectiveMainloopFwdSm80ILi8ELi2ELb0EN4cute5tupleIJNS5_1CILi128EEENS7_ILi64EEENS7_ILi192EEEEEELi192ENS_10bfloat16_tEfNS_4arch4Sm80ELb0ELb1ELb1ELb1ELb0ELb1ELb1ELb0EEENS1_21CollectiveEpilogueFwdINS6_IJS8_SA_S9_EEENS6_IJNS7_ILi1EEESI_SI_EEESC_SE_Li256ELb1ELb1ELb0ELb0EEENS1_19SingleTileSchedulerILb1ELb0ELb1ELi128EEEEEEEEEvNT_6ParamsE,"ax",@progbits
	.align	128
.text._ZN7cutlass13device_kernelIN5flash19enable_sm80_to_sm89INS1_16FlashAttnFwdSm80INS1_25CollectiveMainloopFwdSm80ILi8ELi2ELb0EN4cute5tupleIJNS5_1CILi128EEENS7_ILi64EEENS7_ILi192EEEEEELi192ENS_10bfloat16_tEfNS_4arch4Sm80ELb0ELb1ELb1ELb1ELb0ELb1ELb1ELb0EEENS1_21CollectiveEpilogueFwdINS6_IJS8_SA_S9_EEENS6_IJNS7_ILi1EEESI_SI_EEESC_SE_Li256ELb1ELb1ELb0ELb0EEENS1_19SingleTileSchedulerILb1ELb0ELb1ELi128EEEEEEEEEvNT_6ParamsE:
        .type           _ZN7cutlass13device_kernelIN5flash19enable_sm80_to_sm89INS1_16FlashAttnFwdSm80INS1_25CollectiveMainloopFwdSm80ILi8ELi2ELb0EN4cute5tupleIJNS5_1CILi128EEENS7_ILi64EEENS7_ILi192EEEEEELi192ENS_10bfloat16_tEfNS_4arch4Sm80ELb0ELb1ELb1ELb1ELb0ELb1ELb1ELb0EEENS1_21CollectiveEpilogueFwdINS6_IJS8_SA_S9_EEENS6_IJNS7_ILi1EEESI_SI_EEESC_SE_Li256ELb1ELb1ELb0ELb0EEENS1_19SingleTileSchedulerILb1ELb0ELb1ELi128EEEEEEEEEvNT_6ParamsE,@function
        .size           _ZN7cutlass13device_kernelIN5flash19enable_sm80_to_sm89INS1_16FlashAttnFwdSm80INS1_25CollectiveMainloopFwdSm80ILi8ELi2ELb0EN4cute5tupleIJNS5_1CILi128EEENS7_ILi64EEENS7_ILi192EEEEEELi192ENS_10bfloat16_tEfNS_4arch4Sm80ELb0ELb1ELb1ELb1ELb0ELb1ELb1ELb0EEENS1_21CollectiveEpilogueFwdINS6_IJS8_SA_S9_EEENS6_IJNS7_ILi1EEESI_SI_EEESC_SE_Li256ELb1ELb1ELb0ELb0EEENS1_19SingleTileSchedulerILb1ELb0ELb1ELi128EEEEEEEEEvNT_6ParamsE,(.L_x_32 - _ZN7cutlass13device_kernelIN5flash19enable_sm80_to_sm89INS1_16FlashAttnFwdSm80INS1_25CollectiveMainloopFwdSm80ILi8ELi2ELb0EN4cute5tupleIJNS5_1CILi128EEENS7_ILi64EEENS7_ILi192EEEEEELi192ENS_10bfloat16_tEfNS_4arch4Sm80ELb0ELb1ELb1ELb1ELb0ELb1ELb1ELb0EEENS1_21CollectiveEpilogueFwdINS6_IJS8_SA_S9_EEENS6_IJNS7_ILi1EEESI_SI_EEESC_SE_Li256ELb1ELb1ELb0ELb0EEENS1_19SingleTileSchedulerILb1ELb0ELb1ELi128EEEEEEEEEvNT_6ParamsE)
        .other          _ZN7cutlass13device_kernelIN5flash19enable_sm80_to_sm89INS1_16FlashAttnFwdSm80INS1_25CollectiveMainloopFwdSm80ILi8ELi2ELb0EN4cute5tupleIJNS5_1CILi128EEENS7_ILi64EEENS7_ILi192EEEEEELi192ENS_10bfloat16_tEfNS_4arch4Sm80ELb0ELb1ELb1ELb1ELb0ELb1ELb1ELb0EEENS1_21CollectiveEpilogueFwdINS6_IJS8_SA_S9_EEENS6_IJNS7_ILi1EEESI_SI_EEESC_SE_Li256ELb1ELb1ELb0ELb0EEENS1_19SingleTileSchedulerILb1ELb0ELb1ELi128EEEEEEEEEvNT_6ParamsE,@"STO_CUDA_ENTRY STV_DEFAULT"
_ZN7cutlass13device_kernelIN5flash19enable_sm80_to_sm89INS1_16FlashAttnFwdSm80INS1_25CollectiveMainloopFwdSm80ILi8ELi2ELb0EN4cute5tupleIJNS5_1CILi128EEENS7_ILi64EEENS7_ILi192EEEEEELi192ENS_10bfloat16_tEfNS_4arch4Sm80ELb0ELb1ELb1ELb1ELb0ELb1ELb1ELb0EEENS1_21CollectiveEpilogueFwdINS6_IJS8_SA_S9_EEENS6_IJNS7_ILi1EEESI_SI_EEESC_SE_Li256ELb1ELb1ELb0ELb0EEENS1_19SingleTileSchedulerILb1ELb0ELb1ELi128EEEEEEEEEvNT_6ParamsE:
[----:B------:R-:W-:Y:S01]  /*0000*/  LDC R1, c[0x0][0x28] ;  /* 0x00000a00ff017b82 */ /* 0x000fe20000000800 */
[----:B------:R-:W-:Y:S05]  /*0010*/  EXIT ;  /* 0x000000000000794d */ /* 0x000fea0003800000 */
.L_x_14:
        /* <DEDUP_REMOVED lines=14> */
.L_x_32:


//--------------------- .text._ZN7cutlass13device_kernelIN5flash19enable_sm80_to_sm89INS1_16FlashAttnFwdSm80INS1_25CollectiveMainloopFwdSm80ILi8ELi2ELb1EN4cute5tupleIJNS5_1CILi128EEENS7_ILi96EEENS7_ILi192EEEEEELi192ENS_10bfloat16_tEfNS_4arch4Sm80ELb1ELb0ELb1ELb0ELb0ELb0ELb1ELb0EEENS1_21CollectiveEpilogueFwdINS6_IJS8_SA_S9_EEENS6_IJNS7_ILi1EEESI_SI_EEESC_SE_Li256ELb0ELb1ELb0ELb0EEENS1_30DynamicPersistentTileSchedulerILi256ELi256ELb0ELb1ELb0EEEEEEEEEvNT_6ParamsE --------------------------
	.section	.text._ZN7cutlass13device_kernelIN5flash19enable_sm80_to_sm89INS1_16FlashAttnFwdSm80INS1_25CollectiveMainloopFwdSm80ILi8ELi2ELb1EN4cute5tupleIJNS5_1CILi128EEENS7_ILi96EEENS7_ILi192EEEEEELi192ENS_10bfloat16_tEfNS_4arch4Sm80ELb1ELb0ELb1ELb0ELb0ELb0ELb1ELb0EEENS1_21CollectiveEpilogueFwdINS6_IJS8_SA_S9_EEENS6_IJNS7_ILi1EEESI_SI_EEESC_SE_Li256ELb0ELb1ELb0ELb0EEENS1_30DynamicPersistentTileSchedulerILi256ELi256ELb0ELb1ELb0EEEEEEEEEvNT_6ParamsE,"ax",@progbits
	.align	128
.text._ZN7cutlass13device_kernelIN5flash19enable_sm80_to_sm89INS1_16FlashAttnFwdSm80INS1_25CollectiveMainloopFwdSm80ILi8ELi2ELb1EN4cute5tupleIJNS5_1CILi128EEENS7_ILi96EEENS7_ILi192EEEEEELi192ENS_10bfloat16_tEfNS_4arch4Sm80ELb1ELb0ELb1ELb0ELb0ELb0ELb1ELb0EEENS1_21CollectiveEpilogueFwdINS6_IJS8_SA_S9_EEENS6_IJNS7_ILi1EEESI_SI_EEESC_SE_Li256ELb0ELb1ELb0ELb0EEENS1_30DynamicPersistentTileSchedulerILi256ELi256ELb0ELb1ELb0EEEEEEEEEvNT_6ParamsE:
        .type           _ZN7cutlass13device_kernelIN5flash19enable_sm80_to_sm89INS1_16FlashAttnFwdSm80INS1_25CollectiveMainloopFwdSm80ILi8ELi2ELb1EN4cute5tupleIJNS5_1CILi128EEENS7_ILi96EEENS7_ILi192EEEEEELi192ENS_10bfloat16_tEfNS_4arch4Sm80ELb1ELb0ELb1ELb0ELb0ELb0ELb1ELb0EEENS1_21CollectiveEpilogueFwdINS6_IJS8_SA_S9_EEENS6_IJNS7_ILi1EEESI_SI_EEESC_SE_Li256ELb0ELb1ELb0ELb0EEENS1_30DynamicPersistentTileSchedulerILi256ELi256ELb0ELb1ELb0EEEEEEEEEvNT_6ParamsE,@function
        .size           _ZN7cutlass13device_kernelIN5flash19enable_sm80_to_sm89INS1_16FlashAttnFwdSm80INS1_25CollectiveMainloopFwdSm80ILi8ELi2ELb1EN4cute5tupleIJNS5_1CILi128EEENS7_ILi96EEENS7_ILi192EEEEEELi192ENS_10bfloat16_tEfNS_4arch4Sm80ELb1ELb0ELb1ELb0ELb0ELb0ELb1ELb0EEENS1_21CollectiveEpilogueFwdINS6_IJS8_SA_S9_EEENS6_IJNS7_ILi1EEESI_SI_EEESC_SE_Li256ELb0ELb1ELb0ELb0EEENS1_30DynamicPersistentTileSchedulerILi256ELi256ELb0ELb1ELb0EEEEEEEEEvNT_6ParamsE,(.L_x_33 - _ZN7cutlass13device_kernelIN5flash19enable_sm80_to_sm89INS1_16FlashAttnFwdSm80INS1_25CollectiveMainloopFwdSm80ILi8ELi2ELb1EN4cute5tupleIJNS5_1CILi128EEENS7_ILi96EEENS7_ILi192EEEEEELi192ENS_10bfloat16_tEfNS_4arch4Sm80ELb1ELb0ELb1ELb0ELb0ELb0ELb1ELb0EEENS1_21CollectiveEpilogueFwdINS6_IJS8_SA_S9_EEENS6_IJNS7_ILi1EEESI_SI_EEESC_SE_Li256ELb0ELb1ELb0ELb0EEENS1_30DynamicPersistentTileSchedulerILi256ELi256ELb0ELb1ELb0EEEEEEEEEvNT_6ParamsE)
        .other          _ZN7cutlass13device_kernelIN5flash19enable_sm80_to_sm89INS1_16FlashAttnFwdSm80INS1_25CollectiveMainloopFwdSm80ILi8ELi2ELb1EN4cute5tupleIJNS5_1CILi128EEENS7_ILi96EEENS7_ILi192EEEEEELi192ENS_10bfloat16_tEfNS_4arch4Sm80ELb1ELb0ELb1ELb0ELb0ELb0ELb1ELb0EEENS1_21CollectiveEpilogueFwdINS6_IJS8_SA_S9_EEENS6_IJNS7_ILi1EEESI_SI_EEESC_SE_Li256ELb0ELb1ELb0ELb0EEENS1_30DynamicPersistentTileSchedulerILi256ELi256ELb0ELb1ELb0EEEEEEEEEvNT_6ParamsE,@"STO_CUDA_ENTRY STV_DEFAULT"
_ZN7cutlass13device_kernelIN5flash19enable_sm80_to_sm89INS1_16FlashAttnFwdSm80INS1_25CollectiveMainloopFwdSm80ILi8ELi2ELb1EN4cute5tupleIJNS5_1CILi128EEENS7_ILi96EEENS7_ILi192EEEEEELi192ENS_10bfloat16_tEfNS_4arch4Sm80ELb1ELb0ELb1ELb0ELb0ELb0ELb1ELb0EEENS1_21CollectiveEpilogueFwdINS6_IJS8_SA_S9_EEENS6_IJNS7_ILi1EEESI_SI_EEESC_SE_Li256ELb0ELb1ELb0ELb0EEENS1_30DynamicPersistentTileSchedulerILi256ELi256ELb0ELb1ELb0EEEEEEEEEvNT_6ParamsE:
[----:B------:R-:W-:Y:S01]  /*0000*/  LDC R1, c[0x0][0x28] ;  /* 0x00000a00ff017b82 */ /* 0x000fe20000000800 */
[----:B------:R-:W-:Y:S05]  /*0010*/  EXIT ;  /* 0x000000000000794d */ /* 0x000fea0003800000 */
.L_x_15:
        /* <DEDUP_REMOVED lines=14> */
.L_x_33:


//--------------------- .text._ZN7cutlass13device_kernelIN5flash19enable_sm80_to_sm89INS1_16FlashAttnFwdSm80INS1_25CollectiveMainloopFwdSm80ILi8ELi2ELb1EN4cute5tupleIJNS5_1CILi128EEENS7_ILi96EEENS7_ILi192EEEEEELi192ENS_10bfloat16_tEfNS_4arch4Sm80ELb1ELb0ELb1ELb1ELb0ELb0ELb1ELb0EEENS1_21CollectiveEpilogueFwdINS6_IJS8_SA_S9_EEENS6_IJNS7_ILi1EEESI_SI_EEESC_SE_Li256ELb1ELb1ELb0ELb0EEENS1_19SingleTileSchedulerILb1ELb0ELb1ELi128EEEEEEEEEvNT_6ParamsE --------------------------
	.section	.text._ZN7cutlass13device_kernelIN5flash19enable_sm80_to_sm89INS1_16FlashAttnFwdSm80INS1_25CollectiveMainloopFwdSm80ILi8ELi2ELb1EN4cute5tupleIJNS5_1CILi128EEENS7_ILi96EEENS7_ILi192EEEEEELi192ENS_10bfloat16_tEfNS_4arch4Sm80ELb1ELb0ELb1ELb1ELb0ELb0ELb1ELb0EEENS1_21CollectiveEpilogueFwdINS6_IJS8_SA_S9_EEENS6_IJNS7_ILi1EEESI_SI_EEESC_SE_Li256ELb1ELb1ELb0ELb0EEENS1_19SingleTileSchedulerILb1ELb0ELb1ELi128EEEEEEEEEvNT_6ParamsE,"ax",@progbits
	.align	128
.text._ZN7cutlass13device_kernelIN5flash19enable_sm80_to_sm89INS1_16FlashAttnFwdSm80INS1_25CollectiveMainloopFwdSm80ILi8ELi2ELb1EN4cute5tupleIJNS5_1CILi128EEENS7_ILi96EEENS7_ILi192EEEEEELi192ENS_10bfloat16_tEfNS_4arch4Sm80ELb1ELb0ELb1ELb1ELb0ELb0ELb1ELb0EEENS1_21CollectiveEpilogueFwdINS6_IJS8_SA_S9_EEENS6_IJNS7_ILi1EEESI_SI_EEESC_SE_Li256ELb1ELb1ELb0ELb0EEENS1_19SingleTileSchedulerILb1ELb0ELb1ELi128EEEEEEEEEvNT_6ParamsE:
        .type           _ZN7cutlass13device_kernelIN5flash19enable_sm80_to_sm89INS1_16FlashAttnFwdSm80INS1_25CollectiveMainloopFwdSm80ILi8ELi2ELb1EN4cute5tupleIJNS5_1CILi128EEENS7_ILi96EEENS7_ILi192EEEEEELi192ENS_10bfloat16_tEfNS_4arch4Sm80ELb1ELb0ELb1ELb1ELb0ELb0ELb1ELb0EEENS1_21CollectiveEpilogueFwdINS6_IJS8_SA_S9_EEENS6_IJNS7_ILi1EEESI_SI_EEESC_SE_Li256ELb1ELb1ELb0ELb0EEENS1_19SingleTileSchedulerILb1ELb0ELb1ELi128EEEEEEEEEvNT_6ParamsE,@function
        .size           _ZN7cutlass13device_kernelIN5flash19enable_sm80_to_sm89INS1_16FlashAttnFwdSm80INS1_25CollectiveMainloopFwdSm80ILi8ELi2ELb1EN4cute5tupleIJNS5_1CILi128EEENS7_ILi96EEENS7_ILi192EEEEEELi192ENS_10bfloat16_tEfNS_4arch4Sm80ELb1ELb0ELb1ELb1ELb0ELb0ELb1ELb0EEENS1_21CollectiveEpilogueFwdINS6_IJS8_SA_S9_EEENS6_IJNS7_ILi1EEESI_SI_EEESC_SE_Li256ELb1ELb1ELb0ELb0EEENS1_19SingleTileSchedulerILb1ELb0ELb1ELi128EEEEEEEEEvNT_6ParamsE,(.L_x_34 - _ZN7cutlass13device_kernelIN5flash19enable_sm80_to_sm89INS1_16FlashAttnFwdSm80INS1_25CollectiveMainloopFwdSm80ILi8ELi2ELb1EN4cute5tupleIJNS5_1CILi128EEENS7_ILi96EEENS7_ILi192EEEEEELi192ENS_10bfloat16_tEfNS_4arch4Sm80ELb1ELb0ELb1ELb1ELb0ELb0ELb1ELb0EEENS1_21CollectiveEpilogueFwdINS6_IJS8_SA_S9_EEENS6_IJNS7_ILi1EEESI_SI_EEESC_SE_Li256ELb1ELb1ELb0ELb0EEENS1_19SingleTileSchedulerILb1ELb0ELb1ELi128EEEEEEEEEvNT_6ParamsE)
        .other          _ZN7cutlass13device_kernelIN5flash19enable_sm80_to_sm89INS1_16FlashAttnFwdSm80INS1_25CollectiveMainloopFwdSm80ILi8ELi2ELb1EN4cute5tupleIJNS5_1CILi128EEENS7_ILi96EEENS7_ILi192EEEEEELi192ENS_10bfloat16_tEfNS_4arch4Sm80ELb1ELb0ELb1ELb1ELb0ELb0ELb1ELb0EEENS1_21CollectiveEpilogueFwdINS6_IJS8_SA_S9_EEENS6_IJNS7_ILi1EEESI_SI_EEESC_SE_Li256ELb1ELb1ELb0ELb0EEENS1_19SingleTileSchedulerILb1ELb0ELb1ELi128EEEEEEEEEvNT_6ParamsE,@"STO_CUDA_ENTRY STV_DEFAULT"
_ZN7cutlass13device_kernelIN5flash19enable_sm80_to_sm89INS1_16FlashAttnFwdSm80INS1_25CollectiveMainloopFwdSm80ILi8ELi2ELb1EN4cute5tupleIJNS5_1CILi128EEENS7_ILi96EEENS7_ILi192EEEEEELi192ENS_10bfloat16_tEfNS_4arch4Sm80ELb1ELb0ELb1ELb1ELb0ELb0ELb1ELb0EEENS1_21CollectiveEpilogueFwdINS6_IJS8_SA_S9_EEENS6_IJNS7_ILi1EEESI_SI_EEESC_SE_Li256ELb1ELb1ELb0ELb0EEENS1_19SingleTileSchedulerILb1ELb0ELb1ELi128EEEEEEEEEvNT_6ParamsE:
[----:B------:R-:W-:Y:S01]  /*0000*/  LDC R1, c[0x0][0x28] ;  /* 0x00000a00ff017b82 */ /* 0x000fe20000000800 */
[----:B------:R-:W-:Y:S05]  /*0010*/  EXIT ;  /* 0x000000000000794d */ /* 0x000fea0003800000 */
.L_x_16:
        /* <DEDUP_REMOVED lines=14> */
.L_x_34:


//--------------------- .text._ZN7cutlass13device_kernelIN5flash19enable_sm80_to_sm89INS1_16FlashAttnFwdSm80INS1_25CollectiveMainloopFwdSm80ILi8ELi2ELb0EN4cute5tupleIJNS5_1CILi128EEENS7_ILi64EEENS7_ILi192EEEEEELi192ENS_10bfloat16_tEfNS_4arch4Sm80ELb1ELb0ELb1ELb1ELb0ELb1ELb1ELb0EEENS1_21CollectiveEpilogueFwdINS6_IJS8_SA_S9_EEENS6_IJNS7_ILi1EEESI_SI_EEESC_SE_Li256ELb1ELb1ELb0ELb0EEENS1_19SingleTileSchedulerILb1ELb0ELb1ELi128EEEEEEEEEvNT_6ParamsE --------------------------
	.section	.text._ZN7cutlass13device_kernelIN5flash19enable_sm80_to_sm89INS1_16FlashAttnFwdSm80INS1_25CollectiveMainloopFwdSm80ILi8ELi2ELb0EN4cute5tupleIJNS5_1CILi128EEENS7_ILi64EEENS7_ILi192EEEEEELi192ENS_10bfloat16_tEfNS_4arch4Sm80ELb1ELb0ELb1ELb1ELb0ELb1ELb1ELb0EEENS1_21CollectiveEpilogueFwdINS6_IJS8_SA_S9_EEENS6_IJNS7_ILi1EEESI_SI_EEESC_SE_Li256ELb1ELb1ELb0ELb0EEENS1_19SingleTileSchedulerILb1ELb0ELb1ELi128EEEEEEEEEvNT_6ParamsE,"ax",@progbits
	.align	128
.text._ZN7cutlass13device_kernelIN5flash19enable_sm80_to_sm89INS1_16FlashAttnFwdSm80INS1_25CollectiveMainloopFwdSm80ILi8ELi2ELb0EN4cute5tupleIJNS5_1CILi128EEENS7_ILi64EEENS7_ILi192EEEEEELi192ENS_10bfloat16_tEfNS_4arch4Sm80ELb1ELb0ELb1ELb1ELb0ELb1ELb1ELb0EEENS1_21CollectiveEpilogueFwdINS6_IJS8_SA_S9_EEENS6_IJNS7_ILi1EEESI_SI_EEESC_SE_Li256ELb1ELb1ELb0ELb0EEENS1_19SingleTileSchedulerILb1ELb0ELb1ELi128EEEEEEEEEvNT_6ParamsE:
        .type           _ZN7cutlass13device_kernelIN5flash19enable_sm80_to_sm89INS1_16FlashAttnFwdSm80INS1_25CollectiveMainloopFwdSm80ILi8ELi2ELb0EN4cute5tupleIJNS5_1CILi128EEENS7_ILi64EEENS7_ILi192EEEEEELi192ENS_10bfloat16_tEfNS_4arch4Sm80ELb1ELb0ELb1ELb1ELb0ELb1ELb1ELb0EEENS1_21CollectiveEpilogueFwdINS6_IJS8_SA_S9_EEENS6_IJNS7_ILi1EEESI_SI_EEESC_SE_Li256ELb1ELb1ELb0ELb0EEENS1_19SingleTileSchedulerILb1ELb0ELb1ELi128EEEEEEEEEvNT_6ParamsE,@function
        .size           _ZN7cutlass13device_kernelIN5flash19enable_sm80_to_sm89INS1_16FlashAttnFwdSm80INS1_25CollectiveMainloopFwdSm80ILi8ELi2ELb0EN4cute5tupleIJNS5_1CILi128EEENS7_ILi64EEENS7_ILi192EEEEEELi192ENS_10bfloat16_tEfNS_4arch4Sm80ELb1ELb0ELb1ELb1ELb0ELb1ELb1ELb0EEENS1_21CollectiveEpilogueFwdINS6_IJS8_SA_S9_EEENS6_IJNS7_ILi1EEESI_SI_EEESC_SE_Li256ELb1ELb1ELb0ELb0EEENS1_19SingleTileSchedulerILb1ELb0ELb1ELi128EEEEEEEEEvNT_6ParamsE,(.L_x_35 - _ZN7cutlass13device_kernelIN5flash19enable_sm80_to_sm89INS1_16FlashAttnFwdSm80INS1_25CollectiveMainloopFwdSm80ILi8ELi2ELb0EN4cute5tupleIJNS5_1CILi128EEENS7_ILi64EEENS7_ILi192EEEEEELi192ENS_10bfloat16_tEfNS_4arch4Sm80ELb1ELb0ELb1ELb1ELb0ELb1ELb1ELb0EEENS1_21CollectiveEpilogueFwdINS6_IJS8_SA_S9_EEENS6_IJNS7_ILi1EEESI_SI_EEESC_SE_Li256ELb1ELb1ELb0ELb0EEENS1_19SingleTileSchedulerILb1ELb0ELb1ELi128EEEEEEEEEvNT_6ParamsE)
        .other          _ZN7cutlass13device_kernelIN5flash19enable_sm80_to_sm89INS1_16FlashAttnFwdSm80INS1_25CollectiveMainloopFwdSm80ILi8ELi2ELb0EN4cute5tupleIJNS5_1CILi128EEENS7_ILi64EEENS7_ILi192EEEEEELi192ENS_10bfloat16_tEfNS_4arch4Sm80ELb1ELb0ELb1ELb1ELb0ELb1ELb1ELb0EEENS1_21CollectiveEpilogueFwdINS6_IJS8_SA_S9_EEENS6_IJNS7_ILi1EEESI_SI_EEESC_SE_Li256ELb1ELb1ELb0ELb0EEENS1_19SingleTileSchedulerILb1ELb0ELb1ELi128EEEEEEEEEvNT_6ParamsE,@"STO_CUDA_ENTRY STV_DEFAULT"
_ZN7cutlass13device_kernelIN5flash19enable_sm80_to_sm89INS1_16FlashAttnFwdSm80INS1_25CollectiveMainloopFwdSm80ILi8ELi2ELb0EN4cute5tupleIJNS5_1CILi128EEENS7_ILi64EEENS7_ILi192EEEEEELi192ENS_10bfloat16_tEfNS_4arch4Sm80ELb1ELb0ELb1ELb1ELb0ELb1ELb1ELb0EEENS1_21CollectiveEpilogueFwdINS6_IJS8_SA_S9_EEENS6_IJNS7_ILi1EEESI_SI_EEESC_SE_Li256ELb1ELb1ELb0ELb0EEENS1_19SingleTileSchedulerILb1ELb0ELb1ELi128EEEEEEEEEvNT_6ParamsE:
[----:B------:R-:W-:Y:S01]  /*0000*/  LDC R1, c[0x0][0x28] ;  /* 0x00000a00ff017b82 */ /* 0x000fe20000000800 */
[----:B------:R-:W-:Y:S05]  /*0010*/  EXIT ;  /* 0x000000000000794d */ /* 0x000fea0003800000 */
.L_x_17:
        /* <DEDUP_REMOVED lines=14> */
.L_x_35:


//--------------------- .nv.shared.reserved.0     --------------------------
	.section	.nv.shared.reserved.0,"aw",@nobits
	.weak		__nv_reservedSMEM_offset_0_alias
	.size		__nv_reservedSMEM_offset_0_alias, 0, 0
	.other		__nv_reservedSMEM_offset_0_alias,@"STO_CUDA_RESERVED_SHARED STV_DEFAULT"
__nv_reservedSMEM_offset_0_alias:
	.zero		0


//--------------------- .nv.global                --------------------------
	.section	.nv.global,"aw",@nobits
.nv.global:
	.type		_ZN74_INTERNAL_f27401b9_38_flash_fwd_hdim192_bf16_softcap_sm80_cu_744032ad_35254cute1_E,@object
	.size		_ZN74_INTERNAL_f27401b9_38_flash_fwd_hdim192_bf16_softcap_sm80_cu_744032ad_35254cute1_E,(_ZN74_INTERNAL_f27401b9_38_flash_fwd_hdim192_bf16_softcap_sm80_cu_744032ad_35254cuda3std3__45__cpo6cbeginE - _ZN74_INTERNAL_f27401b9_38_flash_fwd_hdim192_bf16_softcap_sm80_cu_744032ad_35254cute1_E)
_ZN74_INTERNAL_f27401b9_38_flash_fwd_hdim192_bf16_softcap_sm80_cu_744032ad_35254cute1_E:
	.zero		1
	.type		_ZN74_INTERNAL_f27401b9_38_flash_fwd_hdim192_bf16_softcap_sm80_cu_744032ad_35254cuda3std3__45__cpo6cbeginE,@object
	.size		_ZN74_INTERNAL_f27401b9_38_flash_fwd_hdim192_bf16_softcap_sm80_cu_744032ad_35254cuda3std3__45__cpo6cbeginE,(_ZN74_INTERNAL_f27401b9_38_flash_fwd_hdim192_bf16_softcap_sm80_cu_744032ad_35254cuda3std3__48in_placeE - _ZN74_INTERNAL_f27401b9_38_flash_fwd_hdim192_bf16_softcap_sm80_cu_744032ad_35254cuda3std3__45__cpo6cbeginE)
_ZN74_INTERNAL_f27401b9_38_flash_fwd_hdim192_bf16_softcap_sm80_cu_744032ad_35254cuda3std3__45__cpo6cbeginE:
	.zero		1
	.type		_ZN74_INTERNAL_f27401b9_38_flash_fwd_hdim192_bf16_softcap_sm80_cu_744032ad_35254cuda3std3__48in_placeE,@object
	.size		_ZN74_INTERNAL_f27401b9_38_flash_fwd_hdim192_bf16_softcap_sm80_cu_744032ad_35254cuda3std3__48in_placeE,(_ZN74_INTERNAL_f27401b9_38_flash_fwd_hdim192_bf16_softcap_sm80_cu_744032ad_35254cuda3std6ranges3__45__cpo9iter_moveE - _ZN74_INTERNAL_f27401b9_38_flash_fwd_hdim192_bf16_softcap_sm80_cu_744032ad_35254cuda3std3__48in_placeE)
_ZN74_INTERNAL_f27401b9_38_flash_fwd_hdim192_bf16_softcap_sm80_cu_744032ad_35254cuda3std3__48in_placeE:
	.zero		1
	.type		_ZN74_INTERNAL_f27401b9_38_flash_fwd_hdim192_bf16_softcap_sm80_cu_744032ad_35254cuda3std6ranges3__45__cpo9iter_moveE,@object
	.size		_ZN74_INTERNAL_f27401b9_38_flash_fwd_hdim192_bf16_softcap_sm80_cu_744032ad_35254cuda3std6ranges3__45__cpo9iter_moveE,(_ZN74_INTERNAL_f27401b9_38_flash_fwd_hdim192_bf16_softcap_sm80_cu_744032ad_35254cuda3std3__45__cpo5beginE - _ZN74_INTERNAL_f27401b9_38_flash_fwd_hdim192_bf16_softcap_sm80_cu_744032ad_35254cuda3std6ranges3__45__cpo9iter_moveE)
_ZN74_INTERNAL_f27401b9_38_flash_fwd_hdim192_bf16_softcap_sm80_cu_744032ad_35254cuda3std6ranges3__45__cpo9iter_moveE:
	.zero		1
	.type		_ZN74_INTERNAL_f27401b9_38_flash_fwd_hdim192_bf16_softcap_sm80_cu_744032ad_35254cuda3std3__45__cpo5beginE,@object
	.size		_ZN74_INTERNAL_f27401b9_38_flash_fwd_hdim192_bf16_softcap_sm80_cu_744032ad_35254cuda3std3__45__cpo5beginE,(_ZN74_INTERNAL_f27401b9_38_flash_fwd_hdim192_bf16_softcap_sm80_cu_744032ad_35254cuda3std3__476_GLOBAL__N__f27401b9_38_flash_fwd_hdim192_bf16_softcap_sm80_cu_744032ad_35256ignoreE - _ZN74_INTERNAL_f27401b9_38_flash_fwd_hdim192_bf16_softcap_sm80_cu_744032ad_35254cuda3std3__45__cpo5beginE)
_ZN74_INTERNAL_f27401b9_38_flash_fwd_hdim192_bf16_softcap_sm80_cu_744032ad_35254cuda3std3__45__cpo5beginE:
	.zero		1
	.type		_ZN74_INTERNAL_f27401b9_38_flash_fwd_hdim192_bf16_softcap_sm80_cu_744032ad_35254cuda3std3__476_GLOBAL__N__f27401b9_38_flash_fwd_hdim192_bf16_softcap_sm80_cu_744032ad_35256ignoreE,@object
	.size		_ZN74_INTERNAL_f27401b9_38_flash_fwd_hdim192_bf16_softcap_sm80_cu_744032ad_35254cuda3std3__476_GLOBAL__N__f27401b9_38_flash_fwd_hdim192_bf16_softcap_sm80_cu_744032ad_35256ignoreE,(_ZN74_INTERNAL_f27401b9_38_flash_fwd_hdim192_bf16_softcap_sm80_cu_744032ad_35254cute7productE - _ZN74_INTERNAL_f27401b9_38_flash_fwd_hdim192_bf16_softcap_sm80_cu_744032ad_35254cuda3std3__476_GLOBAL__N__f27401b9_38_flash_fwd_hdim192_bf16_softcap_sm80_cu_744032ad_35256ignoreE)
_ZN74_INTERNAL_f27401b9_38_flash_fwd_hdim192_bf16_softcap_sm80_cu_744032ad_35254cuda3std3__476_GLOBAL__N__f27401b9_38_flash_fwd_hdim192_bf16_softcap_sm80_cu_744032ad_35256ignoreE:
	.zero		1
	.type		_ZN74_INTERNAL_f27401b9_38_flash_fwd_hdim192_bf16_softcap_sm80_cu_744032ad_35254cute7productE,@object
	.size		_ZN74_INTERNAL_f27401b9_38_flash_fwd_hdim192_bf16_softcap_sm80_cu_744032ad_35254cute7productE,(_ZN74_INTERNAL_f27401b9_38_flash_fwd_hdim192_bf16_softcap_sm80_cu_744032ad_35254cuda3std3__45__cpo3endE - _ZN74_INTERNAL_f27401b9_38_flash_fwd_hdim192_bf16_softcap_sm80_cu_744032ad_35254cute7productE)
_ZN74_INTERNAL_f27401b9_38_flash_fwd_hdim192_bf16_softcap_sm80_cu_744032ad_35254cute7productE:
	.zero		1
	.type		_ZN74_INTERNAL_f27401b9_38_flash_fwd_hdim192_bf16_softcap_sm80_cu_744032ad_35254cuda3std3__45__cpo3endE,@object
	.size		_ZN74_INTERNAL_f27401b9_38_flash_fwd_hdim192_bf16_softcap_sm80_cu_744032ad_35254cuda3std3__45__cpo3endE,(_ZN74_INTERNAL_f27401b9_38_flash_fwd_hdim192_bf16_softcap_sm80_cu_744032ad_35254cuda3std3__419piecewise_constructE - _ZN74_INTERNAL_f27401b9_38_flash_fwd_hdim192_bf16_softcap_sm80_cu_744032ad_35254cuda3std3__45__cpo3endE)
_ZN74_INTERNAL_f27401b9_38_flash_fwd_hdim192_bf16_softcap_sm80_cu_744032ad_35254cuda3std3__45__cpo3endE:
	.zero		1
	.type		_ZN74_INTERNAL_f27401b9_38_flash_fwd_hdim192_bf16_softcap_sm80_cu_744032ad_35254cuda3std3__419piecewise_constructE,@object
	.size		_ZN74_INTERNAL_f27401b9_38_flash_fwd_hdim192_bf16_softcap_sm80_cu_744032ad_35254cuda3std3__419piecewise_constructE,(_ZN74_INTERNAL_f27401b9_38_flash_fwd_hdim192_bf16_softcap_sm80_cu_744032ad_35254cuda3std3__45__cpo4cendE - _ZN74_INTERNAL_f27401b9_38_flash_fwd_hdim192_bf16_softcap_sm80_cu_744032ad_35254cuda3std3__419piecewise_constructE)
_ZN74_INTERNAL_f27401b9_38_flash_fwd_hdim192_bf16_softcap_sm80_cu_744032ad_35254cuda3std3__419piecewise_constructE:
	.zero		1
	.type		_ZN74_INTERNAL_f27401b9_38_flash_fwd_hdim192_bf16_softcap_sm80_cu_744032ad_35254cuda3std3__45__cpo4cendE,@object
	.size		_ZN74_INTERNAL_f27401b9_38_flash_fwd_hdim192_bf16_softcap_sm80_cu_744032ad_35254cuda3std3__45__cpo4cendE,(_ZN74_INTERNAL_f27401b9_38_flash_fwd_hdim192_bf16_softcap_sm80_cu_744032ad_35254cuda3std6ranges3__45__cpo4swapE - _ZN74_INTERNAL_f27401b9_38_flash_fwd_hdim192_bf16_softcap_sm80_cu_744032ad_35254cuda3std3__45__cpo4cendE)
_ZN74_INTERNAL_f27401b9_38_flash_fwd_hdim192_bf16_softcap_sm80_cu_744032ad_35254cuda3std3__45__cpo4cendE:
	.zero		1
	.type		_ZN74_INTERNAL_f27401b9_38_flash_fwd_hdim192_bf16_softcap_sm80_cu_744032ad_35254cuda3std6ranges3__45__cpo4swapE,@object
	.size		_ZN74_INTERNAL_f27401b9_38_flash_fwd_hdim192_bf16_softcap_sm80_cu_744032ad_35254cuda3std6ranges3__45__cpo4swapE,(.L_7 - _ZN74_INTERNAL_f27401b9_38_flash_fwd_hdim192_bf16_softcap_sm80_cu_744032ad_35254cuda3std6ranges3__45__cpo4swapE)
_ZN74_INTERNAL_f27401b9_38_flash_fwd_hdim192_bf16_softcap_sm80_cu_744032ad_35254cuda3std6ranges3__45__cpo4swapE:
	.zero		1
.L_7:


//--------------------- .nv.constant0._ZN7cutlass13device_kernelIN5flash19enable_sm80_to_sm89INS1_16FlashAttnFwdSm80INS1_25CollectiveMainloopFwdSm80ILi8ELi1ELb1EN4cute5tupleIJNS5_1CILi128EEENS7_ILi96EEENS7_ILi192EEEEEELi192ENS_10bfloat16_tEfNS_4arch4Sm80ELb0ELb0ELb1ELb0ELb0ELb0ELb1ELb0EEENS1_21CollectiveEpilogueFwdINS6_IJS8_SA_S9_EEENS6_IJNS7_ILi1EEESI_SI_EEESC_SE_Li256ELb0ELb1ELb0ELb0EEENS1_19SingleTileSchedulerILb0ELb0ELb1ELi128EEEEEEEEEvNT_6ParamsE --------------------------
	.section	.nv.constant0._ZN7cutlass13device_kernelIN5flash19enable_sm80_to_sm89INS1_16FlashAttnFwdSm80INS1_25CollectiveMainloopFwdSm80ILi8ELi1ELb1EN4cute5tupleIJNS5_1CILi128EEENS7_ILi96EEENS7_ILi192EEEEEELi192ENS_10bfloat16_tEfNS_4arch4Sm80ELb0ELb0ELb1ELb0ELb0ELb0ELb1ELb0EEENS1_21CollectiveEpilogueFwdINS6_IJS8_SA_S9_EEENS6_IJNS7_ILi1EEESI_SI_EEESC_SE_Li256ELb0ELb1ELb0ELb0EEENS1_19SingleTileSchedulerILb0ELb0ELb1ELi128EEEEEEEEEvNT_6ParamsE,"a",@progbits
	.sectionflags	@""
	.align	4
.nv.constant0._ZN7cutlass13device_kernelIN5flash19enable_sm80_to_sm89INS1_16FlashAttnFwdSm80INS1_25CollectiveMainloopFwdSm80ILi8ELi1ELb1EN4cute5tupleIJNS5_1CILi128EEENS7_ILi96EEENS7_ILi192EEEEEELi192ENS_10bfloat16_tEfNS_4arch4Sm80ELb0ELb0ELb1ELb0ELb0ELb0ELb1ELb0EEENS1_21CollectiveEpilogueFwdINS6_IJS8_SA_S9_EEENS6_IJNS7_ILi1EEESI_SI_EEESC_SE_Li256ELb0ELb1ELb0ELb0EEENS1_19SingleTileSchedulerILb0ELb0ELb1ELi128EEEEEEEEEvNT_6ParamsE:
	.zero		1576


//--------------------- .nv.constant0._ZN7cutlass13device_kernelIN5flash19enable_sm80_to_sm89INS1_16FlashAttnFwdSm80INS1_25CollectiveMainloopFwdSm80ILi8ELi1ELb1EN4cute5tupleIJNS5_1CILi128EEENS7_ILi96EEENS7_ILi192EEEEEELi192ENS_10bfloat16_tEfNS_4arch4Sm80ELb0ELb0ELb1ELb1ELb0ELb0ELb1ELb0EEENS1_21CollectiveEpilogueFwdINS6_IJS8_SA_S9_EEENS6_IJNS7_ILi1EEESI_SI_EEESC_SE_Li256ELb1ELb1ELb0ELb0EEENS1_19SingleTileSchedulerILb1ELb0ELb1ELi128EEEEEEEEEvNT_6ParamsE --------------------------
	.section	.nv.constant0._ZN7cutlass13device_kernelIN5flash19enable_sm80_to_sm89INS1_16FlashAttnFwdSm80INS1_25CollectiveMainloopFwdSm80ILi8ELi1ELb1EN4cute5tupleIJNS5_1CILi128EEENS7_ILi96EEENS7_ILi192EEEEEELi192ENS_10bfloat16_tEfNS_4arch4Sm80ELb0ELb0ELb1ELb1ELb0ELb0ELb1ELb0EEENS1_21CollectiveEpilogueFwdINS6_IJS8_SA_S9_EEENS6_IJNS7_ILi1EEESI_SI_EEESC_SE_Li256ELb1ELb1ELb0ELb0EEENS1_19SingleTileSchedulerILb1ELb0ELb1ELi128EEEEEEEEEvNT_6ParamsE,"a",@progbits
	.sectionflags	@""
	.align	4
.nv.constant0._ZN7cutlass13device_kernelIN5flash19enable_sm80_to_sm89INS1_16FlashAttnFwdSm80INS1_25CollectiveMainloopFwdSm80ILi8ELi1ELb1EN4cute5tupleIJNS5_1CILi128EEENS7_ILi96EEENS7_ILi192EEEEEELi192ENS_10bfloat16_tEfNS_4arch4Sm80ELb0ELb0ELb1ELb1ELb0ELb0ELb1ELb0EEENS1_21CollectiveEpilogueFwdINS6_IJS8_SA_S9_EEENS6_IJNS7_ILi1EEESI_SI_EEESC_SE_Li256ELb1ELb1ELb0ELb0EEENS1_19SingleTileSchedulerILb1ELb0ELb1ELi128EEEEEEEEEvNT_6ParamsE:
	.zero		1576


//--------------------- .nv.constant0._ZN7cutlass13device_kernelIN5flash19enable_sm80_to_sm89INS1_16FlashAttnFwdSm80INS1_25CollectiveMainloopFwdSm80ILi8ELi1ELb0EN4cute5tupleIJNS5_1CILi128EEENS7_ILi64EEENS7_ILi192EEEEEELi192ENS_10bfloat16_tEfNS_4arch4Sm80ELb0ELb0ELb1ELb1ELb0ELb1ELb1ELb0EEENS1_21CollectiveEpilogueFwdINS6_IJS8_SA_S9_EEENS6_IJNS7_ILi1EEESI_SI_EEESC_SE_Li256ELb1ELb1ELb0ELb0EEENS1_19SingleTileSchedulerILb1ELb0ELb1ELi128EEEEEEEEEvNT_6ParamsE --------------------------
	.section	.nv.constant0._ZN7cutlass13device_kernelIN5flash19enable_sm80_to_sm89INS1_16FlashAttnFwdSm80INS1_25CollectiveMainloopFwdSm80ILi8ELi1ELb0EN4cute5tupleIJNS5_1CILi128EEENS7_ILi64EEENS7_ILi192EEEEEELi192ENS_10bfloat16_tEfNS_4arch4Sm80ELb0ELb0ELb1ELb1ELb0ELb1ELb1ELb0EEENS1_21CollectiveEpilogueFwdINS6_IJS8_SA_S9_EEENS6_IJNS7_ILi1EEESI_SI_EEESC_SE_Li256ELb1ELb1ELb0ELb0EEENS1_19SingleTileSchedulerILb1ELb0ELb1ELi128EEEEEEEEEvNT_6ParamsE,"a",@progbits
	.sectionflags	@""
	.align	4
.nv.constant0._ZN7cutlass13device_kernelIN5flash19enable_sm80_to_sm89INS1_16FlashAttnFwdSm80INS1_25CollectiveMainloopFwdSm80ILi8ELi1ELb0EN4cute5tupleIJNS5_1CILi128EEENS7_ILi64EEENS7_ILi192EEEEEELi192ENS_10bfloat16_tEfNS_4arch4Sm80ELb0ELb0ELb1ELb1ELb0ELb1ELb1ELb0EEENS1_21CollectiveEpilogueFwdINS6_IJS8_SA_S9_EEENS6_IJNS7_ILi1EEESI_SI_EEESC_SE_Li256ELb1ELb1ELb0ELb0EEENS1_19SingleTileSchedulerILb1ELb0ELb1ELi128EEEEEEEEEvNT_6ParamsE:
	.zero		1576


//--------------------- .nv.constant0._ZN7cutlass13device_kernelIN5flash19enable_sm80_to_sm89INS1_16FlashAttnFwdSm80INS1_25CollectiveMainloopFwdSm80ILi8ELi1ELb0EN4cute5tupleIJNS5_1CILi128EEENS7_ILi64EEENS7_ILi192EEEEEELi192ENS_10bfloat16_tEfNS_4arch4Sm80ELb0ELb1ELb1ELb0ELb0ELb0ELb1ELb0EEENS1_21CollectiveEpilogueFwdINS6_IJS8_SA_S9_EEENS6_IJNS7_ILi1EEESI_SI_EEESC_SE_Li256ELb0ELb1ELb0ELb0EEENS1_19SingleTileSchedulerILb0ELb0ELb1ELi128EEEEEEEEEvNT_6ParamsE --------------------------
	.section	.nv.constant0._ZN7cutlass13device_kernelIN5flash19enable_sm80_to_sm89INS1_16FlashAttnFwdSm80INS1_25CollectiveMainloopFwdSm80ILi8ELi1ELb0EN4cute5tupleIJNS5_1CILi128EEENS7_ILi64EEENS7_ILi192EEEEEELi192ENS_10bfloat16_tEfNS_4arch4Sm80ELb0ELb1ELb1ELb0ELb0ELb0ELb1ELb0EEENS1_21CollectiveEpilogueFwdINS6_IJS8_SA_S9_EEENS6_IJNS7_ILi1EEESI_SI_EEESC_SE_Li256ELb0ELb1ELb0ELb0EEENS1_19SingleTileSchedulerILb0ELb0ELb1ELi128EEEEEEEEEvNT_6ParamsE,"a",@progbits
	.sectionflags	@""
	.align	4
.nv.constant0._ZN7cutlass13device_kernelIN5flash19enable_sm80_to_sm89INS1_16FlashAttnFwdSm80INS1_25CollectiveMainloopFwdSm80ILi8ELi1ELb0EN4cute5tupleIJNS5_1CILi128EEENS7_ILi64EEENS7_ILi192EEEEEELi192ENS_10bfloat16_tEfNS_4arch4Sm80ELb0ELb1ELb1ELb0ELb0ELb0ELb1ELb0EEENS1_21CollectiveEpilogueFwdINS6_IJS8_SA_S9_EEENS6_IJNS7_ILi1EEESI_SI_EEESC_SE_Li256ELb0ELb1ELb0ELb0EEENS1_19SingleTileSchedulerILb0ELb0ELb1ELi128EEEEEEEEEvNT_6ParamsE:
	.zero		1576


//--------------------- .nv.constant0._ZN7cutlass13device_kernelIN5flash19enable_sm80_to_sm89INS1_16FlashAttnFwdSm80INS1_25CollectiveMainloopFwdSm80ILi8ELi1ELb0EN4cute5tupleIJNS5_1CILi128EEENS7_ILi64EEENS7_ILi192EEEEEELi192ENS_10bfloat16_tEfNS_4arch4Sm80ELb0ELb1ELb1ELb1ELb0ELb0ELb1ELb0EEENS1_21CollectiveEpilogueFwdINS6_IJS8_SA_S9_EEENS6_IJNS7_ILi1EEESI_SI_EEESC_SE_Li256ELb1ELb1ELb0ELb0EEENS1_19SingleTileSchedulerILb1ELb0ELb1ELi128EEEEEEEEEvNT_6ParamsE --------------------------
	.section	.nv.constant0._ZN7cutlass13device_kernelIN5flash19enable_sm80_to_sm89INS1_16FlashAttnFwdSm80INS1_25CollectiveMainloopFwdSm80ILi8ELi1ELb0EN4cute5tupleIJNS5_1CILi128EEENS7_ILi64EEENS7_ILi192EEEEEELi192ENS_10bfloat16_tEfNS_4arch4Sm80ELb0ELb1ELb1ELb1ELb0ELb0ELb1ELb0EEENS1_21CollectiveEpilogueFwdINS6_IJS8_SA_S9_EEENS6_IJNS7_ILi1EEESI_SI_EEESC_SE_Li256ELb1ELb1ELb0ELb0EEENS1_19SingleTileSchedulerILb1ELb0ELb1ELi128EEEEEEEEEvNT_6ParamsE,"a",@progbits
	.sectionflags	@""
	.align	4
.nv.constant0._ZN7cutlass13device_kernelIN5flash19enable_sm80_to_sm89INS1_16FlashAttnFwdSm80INS1_25CollectiveMainloopFwdSm80ILi8ELi1ELb0EN4cute5tupleIJNS5_1CILi128EEENS7_ILi64EEENS7_ILi192EEEEEELi192ENS_10bfloat16_tEfNS_4arch4Sm80ELb0ELb1ELb1ELb1ELb0ELb0ELb1ELb0EEENS1_21CollectiveEpilogueFwdINS6_IJS8_SA_S9_EEENS6_IJNS7_ILi1EEESI_SI_EEESC_SE_Li256ELb1ELb1ELb0ELb0EEENS1_19SingleTileSchedulerILb1ELb0ELb1ELi128EEEEEEEEEvNT_6ParamsE:
	.zero		1576


//--------------------- .nv.constant0._ZN7cutlass13device_kernelIN5flash19enable_sm80_to_sm89INS1_16FlashAttnFwdSm80INS1_25CollectiveMainloopFwdSm80ILi8ELi1ELb0EN4cute5tupleIJNS5_1CILi128EEENS7_ILi64EEENS7_ILi192EEEEEELi192ENS_10bfloat16_tEfNS_4arch4Sm80ELb0ELb1ELb1ELb1ELb0ELb1ELb1ELb0EEENS1_21CollectiveEpilogueFwdINS6_IJS8_SA_S9_EEENS6_IJNS7_ILi1EEESI_SI_EEESC_SE_Li256ELb1ELb1ELb0ELb0EEENS1_19SingleTileSchedulerILb1ELb0ELb1ELi128EEEEEEEEEvNT_6ParamsE --------------------------
	.section	.nv.constant0._ZN7cutlass13device_kernelIN5flash19enable_sm80_to_sm89INS1_16FlashAttnFwdSm80INS1_25CollectiveMainloopFwdSm80ILi8ELi1ELb0EN4cute5tupleIJNS5_1CILi128EEENS7_ILi64EEENS7_ILi192EEEEEELi192ENS_10bfloat16_tEfNS_4arch4Sm80ELb0ELb1ELb1ELb1ELb0ELb1ELb1ELb0EEENS1_21CollectiveEpilogueFwdINS6_IJS8_SA_S9_EEENS6_IJNS7_ILi1EEESI_SI_EEESC_SE_Li256ELb1ELb1ELb0ELb0EEENS1_19SingleTileSchedulerILb1ELb0ELb1ELi128EEEEEEEEEvNT_6ParamsE,"a",@progbits
	.sectionflags	@""
	.align	4
.nv.constant0._ZN7cutlass13device_kernelIN5flash19enable_sm80_to_sm89INS1_16FlashAttnFwdSm80INS1_25CollectiveMainloopFwdSm80ILi8ELi1ELb0EN4cute5tupleIJNS5_1CILi128EEENS7_ILi64EEENS7_ILi192EEEEEELi192ENS_10bfloat16_tEfNS_4arch4Sm80ELb0ELb1ELb1ELb1ELb0ELb1ELb1ELb0EEENS1_21CollectiveEpilogueFwdINS6_IJS8_SA_S9_EEENS6_IJNS7_ILi1EEESI_SI_EEESC_SE_Li256ELb1ELb1ELb0ELb0EEENS1_19SingleTileSchedulerILb1ELb0ELb1ELi128EEEEEEEEEvNT_6ParamsE:
	.zero		1576


//--------------------- .nv.constant0._ZN7cutlass13device_kernelIN5flash19enable_sm80_to_sm89INS1_16FlashAttnFwdSm80INS1_25CollectiveMainloopFwdSm80ILi8ELi1ELb1EN4cute5tupleIJNS5_1CILi128EEENS7_ILi96EEENS7_ILi192EEEEEELi192ENS_10bfloat16_tEfNS_4arch4Sm80ELb1ELb0ELb1ELb0ELb0ELb0ELb1ELb0EEENS1_21CollectiveEpilogueFwdINS6_IJS8_SA_S9_EEENS6_IJNS7_ILi1EEESI_SI_EEESC_SE_Li256ELb0ELb1ELb0ELb0EEENS1_30DynamicPersistentTileSchedulerILi256ELi256ELb0ELb1ELb0EEEEEEEEEvNT_6ParamsE --------------------------
	.section	.nv.constant0._ZN7cutlass13device_kernelIN5flash19enable_sm80_to_sm89INS1_16FlashAttnFwdSm80INS1_25CollectiveMainloopFwdSm80ILi8ELi1ELb1EN4cute5tupleIJNS5_1CILi128EEENS7_ILi96EEENS7_ILi192EEEEEELi192ENS_10bfloat16_tEfNS_4arch4Sm80ELb1ELb0ELb1ELb0ELb0ELb0ELb1ELb0EEENS1_21CollectiveEpilogueFwdINS6_IJS8_SA_S9_EEENS6_IJNS7_ILi1EEESI_SI_EEESC_SE_Li256ELb0ELb1ELb0ELb0EEENS1_30DynamicPersistentTileSchedulerILi256ELi256ELb0ELb1ELb0EEEEEEEEEvNT_6ParamsE,"a",@progbits
	.sectionflags	@""
	.align	4
.nv.constant0._ZN7cutlass13device_kernelIN5flash19enable_sm80_to_sm89INS1_16FlashAttnFwdSm80INS1_25CollectiveMainloopFwdSm80ILi8ELi1ELb1EN4cute5tupleIJNS5_1CILi128EEENS7_ILi96EEENS7_ILi192EEEEEELi192ENS_10bfloat16_tEfNS_4arch4Sm80ELb1ELb0ELb1ELb0ELb0ELb0ELb1ELb0EEENS1_21CollectiveEpilogueFwdINS6_IJS8_SA_S9_EEENS6_IJNS7_ILi1EEESI_SI_EEESC_SE_Li256ELb0ELb1ELb0ELb0EEENS1_30DynamicPersistentTileSchedulerILi256ELi256ELb0ELb1ELb0EEEEEEEEEvNT_6ParamsE:
	.zero		1592


//--------------------- .nv.constant0._ZN7cutlass13device_kernelIN5flash19enable_sm80_to_sm89INS1_16FlashAttnFwdSm80INS1_25CollectiveMainloopFwdSm80ILi8ELi1ELb1EN4cute5tupleIJNS5_1CILi128EEENS7_ILi96EEENS7_ILi192EEEEEELi192ENS_10bfloat16_tEfNS_4arch4Sm80ELb1ELb0ELb1ELb1ELb0ELb0ELb1ELb0EEENS1_21CollectiveEpilogueFwdINS6_IJS8_SA_S9_EEENS6_IJNS7_ILi1EEESI_SI_EEESC_SE_Li256ELb1ELb1ELb0ELb0EEENS1_19SingleTileSchedulerILb1ELb0ELb1ELi128EEEEEEEEEvNT_6ParamsE --------------------------
	.section	.nv.constant0._ZN7cutlass13device_kernelIN5flash19enable_sm80_to_sm89INS1_16FlashAttnFwdSm80INS1_25CollectiveMainloopFwdSm80ILi8ELi1ELb1EN4cute5tupleIJNS5_1CILi128EEENS7_ILi96EEENS7_ILi192EEEEEELi192ENS_10bfloat16_tEfNS_4arch4Sm80ELb1ELb0ELb1ELb1ELb0ELb0ELb1ELb0EEENS1_21CollectiveEpilogueFwdINS6_IJS8_SA_S9_EEENS6_IJNS7_ILi1EEESI_SI_EEESC_SE_Li256ELb1ELb1ELb0ELb0EEENS1_19SingleTileSchedulerILb1ELb0ELb1ELi128EEEEEEEEEvNT_6ParamsE,"a",@progbits
	.sectionflags	@""
	.align	4
.nv.constant0._ZN7cutlass13device_kernelIN5flash19enable_sm80_to_sm89INS1_16FlashAttnFwdSm80INS1_25CollectiveMainloopFwdSm80ILi8ELi1ELb1EN4cute5tupleIJNS5_1CILi128EEENS7_ILi96EEENS7_ILi192EEEEEELi192ENS_10bfloat16_tEfNS_4arch4Sm80ELb1ELb0ELb1ELb1ELb0ELb0ELb1ELb0EEENS1_21CollectiveEpilogueFwdINS6_IJS8_SA_S9_EEENS6_IJNS7_ILi1EEESI_SI_EEESC_SE_Li256ELb1ELb1ELb0ELb0EEENS1_19SingleTileSchedulerILb1ELb0ELb1ELi128EEEEEEEEEvNT_6ParamsE:
	.zero		1576


//--------------------- .nv.constant0._ZN7cutlass13device_kernelIN5flash19enable_sm80_to_sm89INS1_16FlashAttnFwdSm80INS1_25CollectiveMainloopFwdSm80ILi8ELi1ELb0EN4cute5tupleIJNS5_1CILi128EEENS7_ILi64EEENS7_ILi192EEEEEELi192ENS_10bfloat16_tEfNS_4arch4Sm80ELb1ELb0ELb1ELb1ELb0ELb1ELb1ELb0EEENS1_21CollectiveEpilogueFwdINS6_IJS8_SA_S9_EEENS6_IJNS7_ILi1EEESI_SI_EEESC_SE_Li256ELb1ELb1ELb0ELb0EEENS1_19SingleTileSchedulerILb1ELb0ELb1ELi128EEEEEEEEEvNT_6ParamsE --------------------------
	.section	.nv.constant0._ZN7cutlass13device_kernelIN5flash19enable_sm80_to_sm89INS1_16FlashAttnFwdSm80INS1_25CollectiveMainloopFwdSm80ILi8ELi1ELb0EN4cute5tupleIJNS5_1CILi128EEENS7_ILi64EEENS7_ILi192EEEEEELi192ENS_10bfloat16_tEfNS_4arch4Sm80ELb1ELb0ELb1ELb1ELb0ELb1ELb1ELb0EEENS1_21CollectiveEpilogueFwdINS6_IJS8_SA_S9_EEENS6_IJNS7_ILi1EEESI_SI_EEESC_SE_Li256ELb1ELb1ELb0ELb0EEENS1_19SingleTileSchedulerILb1ELb0ELb1ELi128EEEEEEEEEvNT_6ParamsE,"a",@progbits
	.sectionflags	@""
	.align	4
.nv.constant0._ZN7cutlass13device_kernelIN5flash19enable_sm80_to_sm89INS1_16FlashAttnFwdSm80INS1_25CollectiveMainloopFwdSm80ILi8ELi1ELb0EN4cute5tupleIJNS5_1CILi128EEENS7_ILi64EEENS7_ILi192EEEEEELi192ENS_10bfloat16_tEfNS_4arch4Sm80ELb1ELb0ELb1ELb1ELb0ELb1ELb1ELb0EEENS1_21CollectiveEpilogueFwdINS6_IJS8_SA_S9_EEENS6_IJNS7_ILi1EEESI_SI_EEESC_SE_Li256ELb1ELb1ELb0ELb0EEENS1_19SingleTileSchedulerILb1ELb0ELb1ELi128EEEEEEEEEvNT_6ParamsE:
	.zero		1576


//--------------------- .nv.constant0._ZN7cutlass13device_kernelIN5flash19enable_sm80_to_sm89INS1_16FlashAttnFwdSm80INS1_25CollectiveMainloopFwdSm80ILi8ELi2ELb1EN4cute5tupleIJNS5_1CILi128EEENS7_ILi96EEENS7_ILi192EEEEEELi192ENS_10bfloat16_tEfNS_4arch4Sm80ELb0ELb0ELb1ELb0ELb0ELb0ELb1ELb0EEENS1_21CollectiveEpilogueFwdINS6_IJS8_SA_S9_EEENS6_IJNS7_ILi1EEESI_SI_EEESC_SE_Li256ELb0ELb1ELb0ELb0EEENS1_19SingleTileSchedulerILb0ELb0ELb1ELi128EEEEEEEEEvNT_6ParamsE --------------------------
	.section	.nv.constant0._ZN7cutlass13device_kernelIN5flash19enable_sm80_to_sm89INS1_16FlashAttnFwdSm80INS1_25CollectiveMainloopFwdSm80ILi8ELi2ELb1EN4cute5tupleIJNS5_1CILi128EEENS7_ILi96EEENS7_ILi192EEEEEELi192ENS_10bfloat16_tEfNS_4arch4Sm80ELb0ELb0ELb1ELb0ELb0ELb0ELb1ELb0EEENS1_21CollectiveEpilogueFwdINS6_IJS8_SA_S9_EEENS6_IJNS7_ILi1EEESI_SI_EEESC_SE_Li256ELb0ELb1ELb0ELb0EEENS1_19SingleTileSchedulerILb0ELb0ELb1ELi128EEEEEEEEEvNT_6ParamsE,"a",@progbits
	.sectionflags	@""
	.align	4
.nv.constant0._ZN7cutlass13device_kernelIN5flash19enable_sm80_to_sm89INS1_16FlashAttnFwdSm80INS1_25CollectiveMainloopFwdSm80ILi8ELi2ELb1EN4cute5tupleIJNS5_1CILi128EEENS7_ILi96EEENS7_ILi192EEEEEELi192ENS_10bfloat16_tEfNS_4arch4Sm80ELb0ELb0ELb1ELb0ELb0ELb0ELb1ELb0EEENS1_21CollectiveEpilogueFwdINS6_IJS8_SA_S9_EEENS6_IJNS7_ILi1EEESI_SI_EEESC_SE_Li256ELb0ELb1ELb0ELb0EEENS1_19SingleTileSchedulerILb0ELb0ELb1ELi128EEEEEEEEEvNT_6ParamsE:
	.zero		1576


//--------------------- .nv.constant0._ZN7cutlass13device_kernelIN5flash19enable_sm80_to_sm89INS1_16FlashAttnFwdSm80INS1_25CollectiveMainloopFwdSm80ILi8ELi2ELb1EN4cute5tupleIJNS5_1CILi128EEENS7_ILi96EEENS7_ILi192EEEEEELi192ENS_10bfloat16_tEfNS_4arch4Sm80ELb0ELb0ELb1ELb1ELb0ELb0ELb1ELb0EEENS1_21CollectiveEpilogueFwdINS6_IJS8_SA_S9_EEENS6_IJNS7_ILi1EEESI_SI_EEESC_SE_Li256ELb1ELb1ELb0ELb0EEENS1_19SingleTileSchedulerILb1ELb0ELb1ELi128EEEEEEEEEvNT_6ParamsE --------------------------
	.section	.nv.constant0._ZN7cutlass13device_kernelIN5flash19enable_sm80_to_sm89INS1_16FlashAttnFwdSm80INS1_25CollectiveMainloopFwdSm80ILi8ELi2ELb1EN4cute5tupleIJNS5_1CILi128EEENS7_ILi96EEENS7_ILi192EEEEEELi192ENS_10bfloat16_tEfNS_4arch4Sm80ELb0ELb0ELb1ELb1ELb0ELb0ELb1ELb0EEENS1_21CollectiveEpilogueFwdINS6_IJS8_SA_S9_EEENS6_IJNS7_ILi1EEESI_SI_EEESC_SE_Li256ELb1ELb1ELb0ELb0EEENS1_19SingleTileSchedulerILb1ELb0ELb1ELi128EEEEEEEEEvNT_6ParamsE,"a",@progbits
	.sectionflags	@""
	.align	4
.nv.constant0._ZN7cutlass13device_kernelIN5flash19enable_sm80_to_sm89INS1_16FlashAttnFwdSm80INS1_25CollectiveMainloopFwdSm80ILi8ELi2ELb1EN4cute5tupleIJNS5_1CILi128EEENS7_ILi96EEENS7_ILi192EEEEEELi192ENS_10bfloat16_tEfNS_4arch4Sm80ELb0ELb0ELb1ELb1ELb0ELb0ELb1ELb0EEENS1_21CollectiveEpilogueFwdINS6_IJS8_SA_S9_EEENS6_IJNS7_ILi1EEESI_SI_EEESC_SE_Li256ELb1ELb1ELb0ELb0EEENS1_19SingleTileSchedulerILb1ELb0ELb1ELi128EEEEEEEEEvNT_6ParamsE:
	.zero		1576


//--------------------- .nv.constant0._ZN7cutlass13device_kernelIN5flash19enable_sm80_to_sm89INS1_16FlashAttnFwdSm80INS1_25CollectiveMainloopFwdSm80ILi8ELi2ELb0EN4cute5tupleIJNS5_1CILi128EEENS7_ILi64EEENS7_ILi192EEEEEELi192ENS_10bfloat16_tEfNS_4arch4Sm80ELb0ELb0ELb1ELb1ELb0ELb1ELb1ELb0EEENS1_21CollectiveEpilogueFwdINS6_IJS8_SA_S9_EEENS6_IJNS7_ILi1EEESI_SI_EEESC_SE_Li256ELb1ELb1ELb0ELb0EEENS1_19SingleTileSchedulerILb1ELb0ELb1ELi128EEEEEEEEEvNT_6ParamsE --------------------------
	.section	.nv.constant0._ZN7cutlass13device_kernelIN5flash19enable_sm80_to_sm89INS1_16FlashAttnFwdSm80INS1_25CollectiveMainloopFwdSm80ILi8ELi2ELb0EN4cute5tupleIJNS5_1CILi128EEENS7_ILi64EEENS7_ILi192EEEEEELi192ENS_10bfloat16_tEfNS_4arch4Sm80ELb0ELb0ELb1ELb1ELb0ELb1ELb1ELb0EEENS1_21CollectiveEpilogueFwdINS6_IJS8_SA_S9_EEENS6_IJNS7_ILi1EEESI_SI_EEESC_SE_Li256ELb1ELb1ELb0ELb0EEENS1_19SingleTileSchedulerILb1ELb0ELb1ELi128EEEEEEEEEvNT_6ParamsE,"a",@progbits
	.sectionflags	@""
	.align	4
.nv.constant0._ZN7cutlass13device_kernelIN5flash19enable_sm80_to_sm89INS1_16FlashAttnFwdSm80INS1_25CollectiveMainloopFwdSm80ILi8ELi2ELb0EN4cute5tupleIJNS5_1CILi128EEENS7_ILi64EEENS7_ILi192EEEEEELi192ENS_10bfloat16_tEfNS_4arch4Sm80ELb0ELb0ELb1ELb1ELb0ELb1ELb1ELb0EEENS1_21CollectiveEpilogueFwdINS6_IJS8_SA_S9_EEENS6_IJNS7_ILi1EEESI_SI_EEESC_SE_Li256ELb1ELb1ELb0ELb0EEENS1_19SingleTileSchedulerILb1ELb0ELb1ELi128EEEEEEEEEvNT_6ParamsE:
	.zero		1576


//--------------------- .nv.constant0._ZN7cutlass13device_kernelIN5flash19enable_sm80_to_sm89INS1_16FlashAttnFwdSm80INS1_25CollectiveMainloopFwdSm80ILi8ELi2ELb0EN4cute5tupleIJNS5_1CILi128EEENS7_ILi64EEENS7_ILi192EEEEEELi192ENS_10bfloat16_tEfNS_4arch4Sm80ELb0ELb1ELb1ELb0ELb0ELb0ELb1ELb0EEENS1_21CollectiveEpilogueFwdINS6_IJS8_SA_S9_EEENS6_IJNS7_ILi1EEESI_SI_EEESC_SE_Li256ELb0ELb1ELb0ELb0EEENS1_19SingleTileSchedulerILb0ELb0ELb1ELi128EEEEEEEEEvNT_6ParamsE --------------------------
	.section	.nv.constant0._ZN7cutlass13device_kernelIN5flash19enable_sm80_to_sm89INS1_16FlashAttnFwdSm80INS1_25CollectiveMainloopFwdSm80ILi8ELi2ELb0EN4cute5tupleIJNS5_1CILi128EEENS7_ILi64EEENS7_ILi192EEEEEELi192ENS_10bfloat16_tEfNS_4arch4Sm80ELb0ELb1ELb1ELb0ELb0ELb0ELb1ELb0EEENS1_21CollectiveEpilogueFwdINS6_IJS8_SA_S9_EEENS6_IJNS7_ILi1EEESI_SI_EEESC_SE_Li256ELb0ELb1ELb0ELb0EEENS1_19SingleTileSchedulerILb0ELb0ELb1ELi128EEEEEEEEEvNT_6ParamsE,"a",@progbits
	.sectionflags	@""
	.align	4
.nv.constant0._ZN7cutlass13device_kernelIN5flash19enable_sm80_to_sm89INS1_16FlashAttnFwdSm80INS1_25CollectiveMainloopFwdSm80ILi8ELi2ELb0EN4cute5tupleIJNS5_1CILi128EEENS7_ILi64EEENS7_ILi192EEEEEELi192ENS_10bfloat16_tEfNS_4arch4Sm80ELb0ELb1ELb1ELb0ELb0ELb0ELb1ELb0EEENS1_21CollectiveEpilogueFwdINS6_IJS8_SA_S9_EEENS6_IJNS7_ILi1EEESI_SI_EEESC_SE_Li256ELb0ELb1ELb0ELb0EEENS1_19SingleTileSchedulerILb0ELb0ELb1ELi128EEEEEEEEEvNT_6ParamsE:
	.zero		1576


//--------------------- .nv.constant0._ZN7cutlass13device_kernelIN5flash19enable_sm80_to_sm89INS1_16FlashAttnFwdSm80INS1_25CollectiveMainloopFwdSm80ILi8ELi2ELb0EN4cute5tupleIJNS5_1CILi128EEENS7_ILi64EEENS7_ILi192EEEEEELi192ENS_10bfloat16_tEfNS_4arch4Sm80ELb0ELb1ELb1ELb1ELb0ELb0ELb1ELb0EEENS1_21CollectiveEpilogueFwdINS6_IJS8_SA_S9_EEENS6_IJNS7_ILi1EEESI_SI_EEESC_SE_Li256ELb1ELb1ELb0ELb0EEENS1_19SingleTileSchedulerILb1ELb0ELb1ELi128EEEEEEEEEvNT_6ParamsE --------------------------
	.section	.nv.constant0._ZN7cutlass13device_kernelIN5flash19enable_sm80_to_sm89INS1_16FlashAttnFwdSm80INS1_25CollectiveMainloopFwdSm80ILi8ELi2ELb0EN4cute5tupleIJNS5_1CILi128EEENS7_ILi64EEENS7_ILi192EEEEEELi192ENS_10bfloat16_tEfNS_4arch4Sm80ELb0ELb1ELb1ELb1ELb0ELb0ELb1ELb0EEENS1_21CollectiveEpilogueFwdINS6_IJS8_SA_S9_EEENS6_IJNS7_ILi1EEESI_SI_EEESC_SE_Li256ELb1ELb1ELb0ELb0EEENS1_19SingleTileSchedulerILb1ELb0ELb1ELi128EEEEEEEEEvNT_6ParamsE,"a",@progbits
	.sectionflags	@""
	.align	4
.nv.constant0._ZN7cutlass13device_kernelIN5flash19enable_sm80_to_sm89INS1_16FlashAttnFwdSm80INS1_25CollectiveMainloopFwdSm80ILi8ELi2ELb0EN4cute5tupleIJNS5_1CILi128EEENS7_ILi64EEENS7_ILi192EEEEEELi192ENS_10bfloat16_tEfNS_4arch4Sm80ELb0ELb1ELb1ELb1ELb0ELb0ELb1ELb0EEENS1_21CollectiveEpilogueFwdINS6_IJS8_SA_S9_EEENS6_IJNS7_ILi1EEESI_SI_EEESC_SE_Li256ELb1ELb1ELb0ELb0EEENS1_19SingleTileSchedulerILb1ELb0ELb1ELi128EEEEEEEEEvNT_6ParamsE:
	.zero		1576


//--------------------- .nv.constant0._ZN7cutlass13device_kernelIN5flash19enable_sm80_to_sm89INS1_16FlashAttnFwdSm80INS1_25CollectiveMainloopFwdSm80ILi8ELi2ELb0EN4cute5tupleIJNS5_1CILi128EEENS7_ILi64EEENS7_ILi192EEEEEELi192ENS_10bfloat16_tEfNS_4arch4Sm80ELb0ELb1ELb1ELb1ELb0ELb1ELb1ELb0EEENS1_21CollectiveEpilogueFwdINS6_IJS8_SA_S9_EEENS6_IJNS7_ILi1EEESI_SI_EEESC_SE_Li256ELb1ELb1ELb0ELb0EEENS1_19SingleTileSchedulerILb1ELb0ELb1ELi128EEEEEEEEEvNT_6ParamsE --------------------------
	.section	.nv.constant0._ZN7cutlass13device_kernelIN5flash19enable_sm80_to_sm89INS1_16FlashAttnFwdSm80INS1_25CollectiveMainloopFwdSm80ILi8ELi2ELb0EN4cute5tupleIJNS5_1CILi128EEENS7_ILi64EEENS7_ILi192EEEEEELi192ENS_10bfloat16_tEfNS_4arch4Sm80ELb0ELb1ELb1ELb1ELb0ELb1ELb1ELb0EEENS1_21CollectiveEpilogueFwdINS6_IJS8_SA_S9_EEENS6_IJNS7_ILi1EEESI_SI_EEESC_SE_Li256ELb1ELb1ELb0ELb0EEENS1_19SingleTileSchedulerILb1ELb0ELb1ELi128EEEEEEEEEvNT_6ParamsE,"a",@progbits
	.sectionflags	@""
	.align	4
.nv.constant0._ZN7cutlass13device_kernelIN5flash19enable_sm80_to_sm89INS1_16FlashAttnFwdSm80INS1_25CollectiveMainloopFwdSm80ILi8ELi2ELb0EN4cute5tupleIJNS5_1CILi128EEENS7_ILi64EEENS7_ILi192EEEEEELi192ENS_10bfloat16_tEfNS_4arch4Sm80ELb0ELb1ELb1ELb1ELb0ELb1ELb1ELb0EEENS1_21CollectiveEpilogueFwdINS6_IJS8_SA_S9_EEENS6_IJNS7_ILi1EEESI_SI_EEESC_SE_Li256ELb1ELb1ELb0ELb0EEENS1_19SingleTileSchedulerILb1ELb0ELb1ELi128EEEEEEEEEvNT_6ParamsE:
	.zero		1576


//--------------------- .nv.constant0._ZN7cutlass13device_kernelIN5flash19enable_sm80_to_sm89INS1_16FlashAttnFwdSm80INS1_25CollectiveMainloopFwdSm80ILi8ELi2ELb1EN4cute5tupleIJNS5_1CILi128EEENS7_ILi96EEENS7_ILi192EEEEEELi192ENS_10bfloat16_tEfNS_4arch4Sm80ELb1ELb0ELb1ELb0ELb0ELb0ELb1ELb0EEENS1_21CollectiveEpilogueFwdINS6_IJS8_SA_S9_EEENS6_IJNS7_ILi1EEESI_SI_EEESC_SE_Li256ELb0ELb1ELb0ELb0EEENS1_30DynamicPersistentTileSchedulerILi256ELi256ELb0ELb1ELb0EEEEEEEEEvNT_6ParamsE --------------------------
	.section	.nv.constant0._ZN7cutlass13device_kernelIN5flash19enable_sm80_to_sm89INS1_16FlashAttnFwdSm80INS1_25CollectiveMainloopFwdSm80ILi8ELi2ELb1EN4cute5tupleIJNS5_1CILi128EEENS7_ILi96EEENS7_ILi192EEEEEELi192ENS_10bfloat16_tEfNS_4arch4Sm80ELb1ELb0ELb1ELb0ELb0ELb0ELb1ELb0EEENS1_21CollectiveEpilogueFwdINS6_IJS8_SA_S9_EEENS6_IJNS7_ILi1EEESI_SI_EEESC_SE_Li256ELb0ELb1ELb0ELb0EEENS1_30DynamicPersistentTileSchedulerILi256ELi256ELb0ELb1ELb0EEEEEEEEEvNT_6ParamsE,"a",@progbits
	.sectionflags	@""
	.align	4
.nv.constant0._ZN7cutlass13device_kernelIN5flash19enable_sm80_to_sm89INS1_16FlashAttnFwdSm80INS1_25CollectiveMainloopFwdSm80ILi8ELi2ELb1EN4cute5tupleIJNS5_1CILi128EEENS7_ILi96EEENS7_ILi192EEEEEELi192ENS_10bfloat16_tEfNS_4arch4Sm80ELb1ELb0ELb1ELb0ELb0ELb0ELb1ELb0EEENS1_21CollectiveEpilogueFwdINS6_IJS8_SA_S9_EEENS6_IJNS7_ILi1EEESI_SI_EEESC_SE_Li256ELb0ELb1ELb0ELb0EEENS1_30DynamicPersistentTileSchedulerILi256ELi256ELb0ELb1ELb0EEEEEEEEEvNT_6ParamsE:
	.zero		1592


//--------------------- .nv.constant0._ZN7cutlass13device_kernelIN5flash19enable_sm80_to_sm89INS1_16FlashAttnFwdSm80INS1_25CollectiveMainloopFwdSm80ILi8ELi2ELb1EN4cute5tupleIJNS5_1CILi128EEENS7_ILi96EEENS7_ILi192EEEEEELi192ENS_10bfloat16_tEfNS_4arch4Sm80ELb1ELb0ELb1ELb1ELb0ELb0ELb1ELb0EEENS1_21CollectiveEpilogueFwdINS6_IJS8_SA_S9_EEENS6_IJNS7_ILi1EEESI_SI_EEESC_SE_Li256ELb1ELb1ELb0ELb0EEENS1_19SingleTileSchedulerILb1ELb0ELb1ELi128EEEEEEEEEvNT_6ParamsE --------------------------
	.section	.nv.constant0._ZN7cutlass13device_kernelIN5flash19enable_sm80_to_sm89INS1_16FlashAttnFwdSm80INS1_25CollectiveMainloopFwdSm80ILi8ELi2ELb1EN4cute5tupleIJNS5_1CILi128EEENS7_ILi96EEENS7_ILi192EEEEEELi192ENS_10bfloat16_tEfNS_4arch4Sm80ELb1ELb0ELb1ELb1ELb0ELb0ELb1ELb0EEENS1_21CollectiveEpilogueFwdINS6_IJS8_SA_S9_EEENS6_IJNS7_ILi1EEESI_SI_EEESC_SE_Li256ELb1ELb1ELb0ELb0EEENS1_19SingleTileSchedulerILb1ELb0ELb1ELi128EEEEEEEEEvNT_6ParamsE,"a",@progbits
	.sectionflags	@""
	.align	4
.nv.constant0._ZN7cutlass13device_kernelIN5flash19enable_sm80_to_sm89INS1_16FlashAttnFwdSm80INS1_25CollectiveMainloopFwdSm80ILi8ELi2ELb1EN4cute5tupleIJNS5_1CILi128EEENS7_ILi96EEENS7_ILi192EEEEEELi192ENS_10bfloat16_tEfNS_4arch4Sm80ELb1ELb0ELb1ELb1ELb0ELb0ELb1ELb0EEENS1_21CollectiveEpilogueFwdINS6_IJS8_SA_S9_EEENS6_IJNS7_ILi1EEESI_SI_EEESC_SE_Li256ELb1ELb1ELb0ELb0EEENS1_19SingleTileSchedulerILb1ELb0ELb1ELi128EEEEEEEEEvNT_6ParamsE:
	.zero		1576


//--------------------- .nv.constant0._ZN7cutlass13device_kernelIN5flash19enable_sm80_to_sm89INS1_16FlashAttnFwdSm80INS1_25CollectiveMainloopFwdSm80ILi8ELi2ELb0EN4cute5tupleIJNS5_1CILi128EEENS7_ILi64EEENS7_ILi192EEEEEELi192ENS_10bfloat16_tEfNS_4arch4Sm80ELb1ELb0ELb1ELb1ELb0ELb1ELb1ELb0EEENS1_21CollectiveEpilogueFwdINS6_IJS8_SA_S9_EEENS6_IJNS7_ILi1EEESI_SI_EEESC_SE_Li256ELb1ELb1ELb0ELb0EEENS1_19SingleTileSchedulerILb1ELb0ELb1ELi128EEEEEEEEEvNT_6ParamsE --------------------------
	.section	.nv.constant0._ZN7cutlass13device_kernelIN5flash19enable_sm80_to_sm89INS1_16FlashAttnFwdSm80INS1_25CollectiveMainloopFwdSm80ILi8ELi2ELb0EN4cute5tupleIJNS5_1CILi128EEENS7_ILi64EEENS7_ILi192EEEEEELi192ENS_10bfloat16_tEfNS_4arch4Sm80ELb1ELb0ELb1ELb1ELb0ELb1ELb1ELb0EEENS1_21CollectiveEpilogueFwdINS6_IJS8_SA_S9_EEENS6_IJNS7_ILi1EEESI_SI_EEESC_SE_Li256ELb1ELb1ELb0ELb0EEENS1_19SingleTileSchedulerILb1ELb0ELb1ELi128EEEEEEEEEvNT_6ParamsE,"a",@progbits
	.sectionflags	@""
	.align	4
.nv.constant0._ZN7cutlass13device_kernelIN5flash19enable_sm80_to_sm89INS1_16FlashAttnFwdSm80INS1_25CollectiveMainloopFwdSm80ILi8ELi2ELb0EN4cute5tupleIJNS5_1CILi128EEENS7_ILi64EEENS7_ILi192EEEEEELi192ENS_10bfloat16_tEfNS_4arch4Sm80ELb1ELb0ELb1ELb1ELb0ELb1ELb1ELb0EEENS1_21CollectiveEpilogueFwdINS6_IJS8_SA_S9_EEENS6_IJNS7_ILi1EEESI_SI_EEESC_SE_Li256ELb1ELb1ELb0ELb0EEENS1_19SingleTileSchedulerILb1ELb0ELb1ELi128EEEEEEEEEvNT_6ParamsE:
	.zero		1576


//--------------------- SYMBOLS --------------------------

	.type		.nv.reservedSmem.offset0,@object
	.size		.nv.reservedSmem.offset0,0x4
